	.target	sm_90a

	.elftype	@"ET_EXEC"


//--------------------- .note.nv.tkinfo           --------------------------
	.section	.note.nv.tkinfo,"",@"SHT_NOTE"
	.sectionflags	@"SHF_NOTE_NV_TKINFO"
	.tkinfo
        /*0018*/ 	.word	0x00000002
        /*0030*/ 	.string	""
        /*0030*/ 	.string	"ptxas"
        /*0030*/ 	.string	"Cuda compilation tools, release 13.0, V13.0.88"
        /*0030*/ 	.string	"Build cuda_13.0.r13.0/compiler.36424714_0"
        /*0030*/ 	.string	"-arch sm_90a -m 64 "



//--------------------- .note.nv.cuinfo           --------------------------
	.section	.note.nv.cuinfo,"",@"SHT_NOTE"
	.sectionflags	@"SHF_NOTE_NV_CUINFO"
        /*0018*/ 	.short	0x0002
        /*001a*/ 	.short	0x005a
        /*001c*/ 	.short	0x0082
	.zero		2


//--------------------- .nv.info                  --------------------------
	.section	.nv.info,"",@"SHT_CUDA_INFO"
	.align	4


	//----- nvinfo : EIATTR_REGCOUNT
	.align		4
        /*0000*/ 	.byte	0x04, 0x2f
        /*0002*/ 	.short	(.L_15 - .L_14)
	.align		4
.L_14:
        /*0004*/ 	.word	index@(_ZN7cutlass13device_kernelINS_4gemm6kernel13GemmUniversalIN4cute5tupleIJiiiiEEENS1_10collective13CollectiveMmaINS1_34MainloopSm90TmaGmmaWarpSpecializedILi4ENS5_IJNS4_1CILi1EEESB_SB_EEENS1_35KernelTmaWarpSpecializedCooperativeEEENS5_IJNSA_ILi192EEESF_NSA_ILi64EEEEEENS_10bfloat16_tENS5_IJlSB_lEEESI_SJ_NS4_8TiledMMAINS4_8MMA_AtomIJNS4_4SM904GMMA28MMA_64x192x16_F32BF16BF16_SSILNSN_5MajorE0ELSP_0ELNSN_7ScaleInE1ELSQ_1EEEEEENS4_6LayoutINS5_IJNSA_ILi2EEESB_SB_EEENS5_IJSB_NSA_ILi0EEESW_EEEEENS5_IJNS4_10UnderscoreESZ_SZ_EEEEENS4_13SM90_TMA_LOADENS4_14ComposedLayoutINS4_7SwizzleILi3ELi4ELi3EEENS4_18smem_ptr_flag_bitsILi16EEENST_INS5_IJNSA_ILi8EEESG_EEENS5_IJSG_SB_EEEEEEEvNS4_8identityES12_S1C_vS1D_EENS_8epilogue10collective6detail29Sm90TmaWarpSpecializedAdapterINS1G_15DefaultEpilogueISI_SJ_SJ_NS1F_6thread17LinearCombinationISI_Li1EffLNS1K_9ScaleType4KindE0ELNS_15FloatRoundStyleE2ESI_EENS1_15EpilogueDefaultEEEEEvvEEEEvNT_6ParamsE)
        /*0008*/ 	.word	0x000000a8


	//----- nvinfo : EIATTR_FRAME_SIZE
	.align		4
.L_15:
        /*000c*/ 	.byte	0x04, 0x11
        /*000e*/ 	.short	(.L_17 - .L_16)
	.align		4
.L_16:
        /*0010*/ 	.word	index@(_ZN7cutlass13device_kernelINS_4gemm6kernel13GemmUniversalIN4cute5tupleIJiiiiEEENS1_10collective13CollectiveMmaINS1_34MainloopSm90TmaGmmaWarpSpecializedILi4ENS5_IJNS4_1CILi1EEESB_SB_EEENS1_35KernelTmaWarpSpecializedCooperativeEEENS5_IJNSA_ILi192EEESF_NSA_ILi64EEEEEENS_10bfloat16_tENS5_IJlSB_lEEESI_SJ_NS4_8TiledMMAINS4_8MMA_AtomIJNS4_4SM904GMMA28MMA_64x192x16_F32BF16BF16_SSILNSN_5MajorE0ELSP_0ELNSN_7ScaleInE1ELSQ_1EEEEEENS4_6LayoutINS5_IJNSA_ILi2EEESB_SB_EEENS5_IJSB_NSA_ILi0EEESW_EEEEENS5_IJNS4_10UnderscoreESZ_SZ_EEEEENS4_13SM90_TMA_LOADENS4_14ComposedLayoutINS4_7SwizzleILi3ELi4ELi3EEENS4_18smem_ptr_flag_bitsILi16EEENST_INS5_IJNSA_ILi8EEESG_EEENS5_IJSG_SB_EEEEEEEvNS4_8identityES12_S1C_vS1D_EENS_8epilogue10collective6detail29Sm90TmaWarpSpecializedAdapterINS1G_15DefaultEpilogueISI_SJ_SJ_NS1F_6thread17LinearCombinationISI_Li1EffLNS1K_9ScaleType4KindE0ELNS_15FloatRoundStyleE2ESI_EENS1_15EpilogueDefaultEEEEEvvEEEEvNT_6ParamsE)
        /*0014*/ 	.word	0x00000000


	//----- nvinfo : EIATTR_MIN_STACK_SIZE
	.align		4
.L_17:
        /*0018*/ 	.byte	0x04, 0x12
        /*001a*/ 	.short	(.L_19 - .L_18)
	.align		4
.L_18:
        /*001c*/ 	.word	index@(_ZN7cutlass13device_kernelINS_4gemm6kernel13GemmUniversalIN4cute5tupleIJiiiiEEENS1_10collective13CollectiveMmaINS1_34MainloopSm90TmaGmmaWarpSpecializedILi4ENS5_IJNS4_1CILi1EEESB_SB_EEENS1_35KernelTmaWarpSpecializedCooperativeEEENS5_IJNSA_ILi192EEESF_NSA_ILi64EEEEEENS_10bfloat16_tENS5_IJlSB_lEEESI_SJ_NS4_8TiledMMAINS4_8MMA_AtomIJNS4_4SM904GMMA28MMA_64x192x16_F32BF16BF16_SSILNSN_5MajorE0ELSP_0ELNSN_7ScaleInE1ELSQ_1EEEEEENS4_6LayoutINS5_IJNSA_ILi2EEESB_SB_EEENS5_IJSB_NSA_ILi0EEESW_EEEEENS5_IJNS4_10UnderscoreESZ_SZ_EEEEENS4_13SM90_TMA_LOADENS4_14ComposedLayoutINS4_7SwizzleILi3ELi4ELi3EEENS4_18smem_ptr_flag_bitsILi16EEENST_INS5_IJNSA_ILi8EEESG_EEENS5_IJSG_SB_EEEEEEEvNS4_8identityES12_S1C_vS1D_EENS_8epilogue10collective6detail29Sm90TmaWarpSpecializedAdapterINS1G_15DefaultEpilogueISI_SJ_SJ_NS1F_6thread17LinearCombinationISI_Li1EffLNS1K_9ScaleType4KindE0ELNS_15FloatRoundStyleE2ESI_EENS1_15EpilogueDefaultEEEEEvvEEEEvNT_6ParamsE)
        /*0020*/ 	.word	0x00000000
.L_19:


//--------------------- .nv.compat                --------------------------
	.section	.nv.compat,"",@"SHT_CUDA_COMPAT_INFO"
	.align	4
        /*0000*/ 	.byte	0x02, 0x09, 0x01, 0x00, 0x02, 0x02, 0x04, 0x00, 0x02, 0x05, 0x05, 0x00, 0x03, 0x07, 0x01, 0x01
        /*0010*/ 	.byte	0x02, 0x03, 0x01, 0x00, 0x02, 0x06, 0x01, 0x00, 0x04, 0x0b, 0x08, 0x00, 0x00, 0x00, 0x00, 0x00
        /*0020*/ 	.byte	0x00, 0x00, 0x00, 0x00


//--------------------- .nv.info._ZN7cutlass13device_kernelINS_4gemm6kernel13GemmUniversalIN4cute5tupleIJiiiiEEENS1_10collective13CollectiveMmaINS1_34MainloopSm90TmaGmmaWarpSpecializedILi4ENS5_IJNS4_1CILi1EEESB_SB_EEENS1_35KernelTmaWarpSpecializedCooperativeEEENS5_IJNSA_ILi192EEESF_NSA_ILi64EEEEEENS_10bfloat16_tENS5_IJlSB_lEEESI_SJ_NS4_8TiledMMAINS4_8MMA_AtomIJNS4_4SM904GMMA28MMA_64x192x16_F32BF16BF16_SSILNSN_5MajorE0ELSP_0ELNSN_7ScaleInE1ELSQ_1EEEEEENS4_6LayoutINS5_IJNSA_ILi2EEESB_SB_EEENS5_IJSB_NSA_ILi0EEESW_EEEEENS5_IJNS4_10UnderscoreESZ_SZ_EEEEENS4_13SM90_TMA_LOADENS4_14ComposedLayoutINS4_7SwizzleILi3ELi4ELi3EEENS4_18smem_ptr_flag_bitsILi16EEENST_INS5_IJNSA_ILi8EEESG_EEENS5_IJSG_SB_EEEEEEEvNS4_8identityES12_S1C_vS1D_EENS_8epilogue10collective6detail29Sm90TmaWarpSpecializedAdapterINS1G_15DefaultEpilogueISI_SJ_SJ_NS1F_6thread17LinearCombinationISI_Li1EffLNS1K_9ScaleType4KindE0ELNS_15FloatRoundStyleE2ESI_EENS1_15EpilogueDefaultEEEEEvvEEEEvNT_6ParamsE --------------------------
	.section	.nv.info._ZN7cutlass13device_kernelINS_4gemm6kernel13GemmUniversalIN4cute5tupleIJiiiiEEENS1_10collective13CollectiveMmaINS1_34MainloopSm90TmaGmmaWarpSpecializedILi4ENS5_IJNS4_1CILi1EEESB_SB_EEENS1_35KernelTmaWarpSpecializedCooperativeEEENS5_IJNSA_ILi192EEESF_NSA_ILi64EEEEEENS_10bfloat16_tENS5_IJlSB_lEEESI_SJ_NS4_8TiledMMAINS4_8MMA_AtomIJNS4_4SM904GMMA28MMA_64x192x16_F32BF16BF16_SSILNSN_5MajorE0ELSP_0ELNSN_7ScaleInE1ELSQ_1EEEEEENS4_6LayoutINS5_IJNSA_ILi2EEESB_SB_EEENS5_IJSB_NSA_ILi0EEESW_EEEEENS5_IJNS4_10UnderscoreESZ_SZ_EEEEENS4_13SM90_TMA_LOADENS4_14ComposedLayoutINS4_7SwizzleILi3ELi4ELi3EEENS4_18smem_ptr_flag_bitsILi16EEENST_INS5_IJNSA_ILi8EEESG_EEENS5_IJSG_SB_EEEEEEEvNS4_8identityES12_S1C_vS1D_EENS_8epilogue10collective6detail29Sm90TmaWarpSpecializedAdapterINS1G_15DefaultEpilogueISI_SJ_SJ_NS1F_6thread17LinearCombinationISI_Li1EffLNS1K_9ScaleType4KindE0ELNS_15FloatRoundStyleE2ESI_EENS1_15EpilogueDefaultEEEEEvvEEEEvNT_6ParamsE,"",@"SHT_CUDA_INFO"
	.sectionflags	@""
	.align	4


	//----- nvinfo : EIATTR_CUDA_API_VERSION
	.align		4
        /*0000*/ 	.byte	0x04, 0x37
        /*0002*/ 	.short	(.L_21 - .L_20)
.L_20:
        /*0004*/ 	.word	0x00000082


	//----- nvinfo : EIATTR_KPARAM_INFO
	.align		4
.L_21:
        /*0008*/ 	.byte	0x04, 0x17
        /*000a*/ 	.short	(.L_23 - .L_22)
.L_22:
        /*000c*/ 	.word	0x00000000
        /*0010*/ 	.short	0x0000
        /*0012*/ 	.short	0x0070
        /*0014*/ 	.byte	0x00, 0xf0, 0x01, 0x10


	//----- nvinfo : EIATTR_SPARSE_MMA_MASK
	.align		4
.L_23:
        /*0018*/ 	.byte	0x03, 0x50
        /*001a*/ 	.short	0x0000


	//----- nvinfo : EIATTR_MAXREG_COUNT
	.align		4
        /*001c*/ 	.byte	0x03, 0x1b
        /*001e*/ 	.short	0x00a8


	//----- nvinfo : EIATTR_NUM_BARRIERS
	.align		4
        /*0020*/ 	.byte	0x02, 0x4c
        /*0022*/ 	.byte	0x01
	.zero		1


	//----- nvinfo : EIATTR_EXTERNS
	.align		4
        /*0024*/ 	.byte	0x04, 0x0f
        /*0026*/ 	.short	(.L_25 - .L_24)


	//   ....[0]....
	.align		4
.L_24:
        /*0028*/ 	.word	index@(__assertfail)


	//----- nvinfo : EIATTR_MERCURY_ISA_VERSION
	.align		4
.L_25:
        /*002c*/ 	.byte	0x03, 0x5f
        /*002e*/ 	.short	0x0101


	//----- nvinfo : EIATTR_INT_WARP_WIDE_INSTR_OFFSETS
	.align		4
        /*0030*/ 	.byte	0x04, 0x31
        /*0032*/ 	.short	(.L_27 - .L_26)


	//   ....[0]....
.L_26:
        /*0034*/ 	.word	0x00000460


	//   ....[1]....
        /*0038*/ 	.word	0x00000470


	//   ....[2]....
        /*003c*/ 	.word	0x00000550


	//----- nvinfo : EIATTR_COOP_GROUP_MASK_REGIDS
	.align		4
.L_27:
        /*0040*/ 	.byte	0x04, 0x29
        /*0042*/ 	.short	(.L_29 - .L_28)


	//   ....[0]....
.L_28:
        /*0044*/ 	.word	0xffffffff


	//   ....[1]....
        /*0048*/ 	.word	0xffffffff


	//   ....[2]....
        /*004c*/ 	.word	0xffffffff


	//   ....[3]....
        /*0050*/ 	.word	0xffffffff


	//   ....[4]....
        /*0054*/ 	.word	0xffffffff


	//----- nvinfo : EIATTR_COOP_GROUP_INSTR_OFFSETS
	.align		4
.L_29:
        /*0058*/ 	.byte	0x04, 0x28
        /*005a*/ 	.short	(.L_31 - .L_30)


	//   ....[0]....
.L_30:
        /*005c*/ 	.word	0x00000060


	//   ....[1]....
        /*0060*/ 	.word	0x00000070


	//   ....[2]....
        /*0064*/ 	.word	0x00000190


	//   ....[3]....
        /*0068*/ 	.word	0x000003a0


	//   ....[4]....
        /*006c*/ 	.word	0x00000fb0


	//----- nvinfo : EIATTR_REG_RECONFIG
	.align		4
.L_31:
        /*0070*/ 	.byte	0x01, 0x54
	.zero		2


	//----- nvinfo : EIATTR_SYSCALL_OFFSETS
	.align		4
        /*0074*/ 	.byte	0x04, 0x46
        /*0076*/ 	.short	(.L_33 - .L_32)


	//   ....[0]....
.L_32:
        /*0078*/ 	.word	0x00001170


	//----- nvinfo : EIATTR_MBARRIER_INSTR_OFFSETS
	.align		4
.L_33:
        /*007c*/ 	.byte	0x04, 0x39
        /*007e*/ 	.short	(.L_35 - .L_34)


	//   ....[0]....
.L_34:
        /*0080*/ 	.word	0x00000310
        /*0084*/ 	.word	0x000000ff
        /*0088*/ 	.word	0x00000000
        /*008c*/ 	.short	0x0100
        /*008e*/ 	.byte	0x09
	.zero		1


	//   ....[1]....
        /*0090*/ 	.word	0x00000320
        /*0094*/ 	.word	0x000000ff
        /*0098*/ 	.word	0x00000020
        /*009c*/ 	.short	0x0100
        /*009e*/ 	.byte	0x09
	.zero		1


	//   ....[2]....
        /*00a0*/ 	.word	0x00000330
        /*00a4*/ 	.word	0x000000ff
        /*00a8*/ 	.word	0x00000008
        /*00ac*/ 	.short	0x0100
        /*00ae*/ 	.byte	0x09
	.zero		1


	//   ....[3]....
        /*00b0*/ 	.word	0x00000340
        /*00b4*/ 	.word	0x000000ff
        /*00b8*/ 	.word	0x00000028
        /*00bc*/ 	.short	0x0100
        /*00be*/ 	.byte	0x09
	.zero		1


	//   ....[4]....
        /*00c0*/ 	.word	0x00000350
        /*00c4*/ 	.word	0x000000ff
        /*00c8*/ 	.word	0x00000010
        /*00cc*/ 	.short	0x0100
        /*00ce*/ 	.byte	0x09
	.zero		1


	//   ....[5]....
        /*00d0*/ 	.word	0x00000360
        /*00d4*/ 	.word	0x000000ff
        /*00d8*/ 	.word	0x00000030
        /*00dc*/ 	.short	0x0100
        /*00de*/ 	.byte	0x09
	.zero		1


	//   ....[6]....
        /*00e0*/ 	.word	0x00000370
        /*00e4*/ 	.word	0x000000ff
        /*00e8*/ 	.word	0x00000018
        /*00ec*/ 	.short	0x0100
        /*00ee*/ 	.byte	0x09
	.zero		1


	//   ....[7]....
        /*00f0*/ 	.word	0x00000380
        /*00f4*/ 	.word	0x000000ff
        /*00f8*/ 	.word	0x00000038
        /*00fc*/ 	.short	0x0100
        /*00fe*/ 	.byte	0x09
	.zero		1


	//   ....[8]....
        /*0100*/ 	.word	0x00000580
        /*0104*/ 	.word	0x000000ff
        /*0108*/ 	.word	0x00000050
        /*010c*/ 	.short	0x0100
        /*010e*/ 	.byte	0x06
	.zero		1


	//   ....[9]....
        /*0110*/ 	.word	0x000005b0
        /*0114*/ 	.word	0x000000ff
        /*0118*/ 	.word	0x00000058
        /*011c*/ 	.short	0x0100
        /*011e*/ 	.byte	0x06
	.zero		1


	//   ....[10]....
        /*0120*/ 	.word	0x00001210
        /*0124*/ 	.word	0x00000003
        /*0128*/ 	.word	0x00000000
        /*012c*/ 	.short	0x010a
        /*012e*/ 	.byte	0x3f
	.zero		1


	//   ....[11]....
        /*0130*/ 	.word	0x00001250
        /*0134*/ 	.word	0x00000003
        /*0138*/ 	.word	0x00000000
        /*013c*/ 	.short	0x010a
        /*013e*/ 	.byte	0x3f
	.zero		1


	//   ....[12]....
        /*0140*/ 	.word	0x00001730
        /*0144*/ 	.word	0x000000ff
        /*0148*/ 	.word	0x00000000
        /*014c*/ 	.short	0x010a
        /*014e*/ 	.byte	0x08
	.zero		1


	//   ....[13]....
        /*0150*/ 	.word	0x00001770
        /*0154*/ 	.word	0x000000ff
        /*0158*/ 	.word	0x00000000
        /*015c*/ 	.short	0x010a
        /*015e*/ 	.byte	0x08
	.zero		1


	//   ....[14]....
        /*0160*/ 	.word	0x00001b20
        /*0164*/ 	.word	0x000000ff
        /*0168*/ 	.word	0x00000000
        /*016c*/ 	.short	0x0101
        /*016e*/ 	.byte	0x08
	.zero		1


	//   ....[15]....
        /*0170*/ 	.word	0x00001d10
        /*0174*/ 	.word	0x000000ff
        /*0178*/ 	.word	0x00000000
        /*017c*/ 	.short	0x0101
        /*017e*/ 	.byte	0x04
	.zero		1


	//   ....[16]....
        /*0180*/ 	.word	0x0000ed60
        /*0184*/ 	.word	0x0000000b
        /*0188*/ 	.word	0x00000020
        /*018c*/ 	.short	0x010a
        /*018e*/ 	.byte	0x3f
	.zero		1


	//   ....[17]....
        /*0190*/ 	.word	0x0000f120
        /*0194*/ 	.word	0x00000005
        /*0198*/ 	.word	0x00000058
        /*019c*/ 	.short	0x0101
        /*019e*/ 	.byte	0x3f
	.zero		1


	//   ....[18]....
        /*01a0*/ 	.word	0x0000f820
        /*01a4*/ 	.word	0x00000007
        /*01a8*/ 	.word	0x00000000
        /*01ac*/ 	.short	0x010a
        /*01ae*/ 	.byte	0x3f
	.zero		1


	//   ....[19]....
        /*01b0*/ 	.word	0x0000f8a0
        /*01b4*/ 	.word	0x00000006
        /*01b8*/ 	.word	0x00000000
        /*01bc*/ 	.short	0x010a
        /*01be*/ 	.byte	0x3f
	.zero		1


	//   ....[20]....
        /*01c0*/ 	.word	0x0000f930
        /*01c4*/ 	.word	0x00000007
        /*01c8*/ 	.word	0x00000000
        /*01cc*/ 	.short	0x010a
        /*01ce*/ 	.byte	0x3f
	.zero		1


	//   ....[21]....
        /*01d0*/ 	.word	0x0000f9c0
        /*01d4*/ 	.word	0x00000005
        /*01d8*/ 	.word	0x00000000
        /*01dc*/ 	.short	0x010a
        /*01de*/ 	.byte	0x3f
	.zero		1


	//   ....[22]....
        /*01e0*/ 	.word	0x0000fa20
        /*01e4*/ 	.word	0x00000003
        /*01e8*/ 	.word	0x00000000
        /*01ec*/ 	.short	0x010a
        /*01ee*/ 	.byte	0x3f
	.zero		1


	//   ....[23]....
        /*01f0*/ 	.word	0x0000fa80
        /*01f4*/ 	.word	0x00000004
        /*01f8*/ 	.word	0x00000000
        /*01fc*/ 	.short	0x010a
        /*01fe*/ 	.byte	0x3f
	.zero		1


	//   ....[24]....
        /*0200*/ 	.word	0x0000fb50
        /*0204*/ 	.word	0x0000000b
        /*0208*/ 	.word	0x00000020
        /*020c*/ 	.short	0x010a
        /*020e*/ 	.byte	0x3f
	.zero		1


	//   ....[25]....
        /*0210*/ 	.word	0x0000fc20
        /*0214*/ 	.word	0x00000007
        /*0218*/ 	.word	0x00000000
        /*021c*/ 	.short	0x010a
        /*021e*/ 	.byte	0x3f
	.zero		1


	//   ....[26]....
        /*0220*/ 	.word	0x0000fc70
        /*0224*/ 	.word	0x00000006
        /*0228*/ 	.word	0x00000000
        /*022c*/ 	.short	0x010a
        /*022e*/ 	.byte	0x3f
	.zero		1


	//   ....[27]....
        /*0230*/ 	.word	0x0000fcc0
        /*0234*/ 	.word	0x00000007
        /*0238*/ 	.word	0x00000000
        /*023c*/ 	.short	0x010a
        /*023e*/ 	.byte	0x3f
	.zero		1


	//----- nvinfo : EIATTR_NUM_MBARRIERS
	.align		4
.L_35:
        /*0240*/ 	.byte	0x03, 0x38
        /*0242*/ 	.short	0x000a


	//----- nvinfo : EIATTR_EXIT_INSTR_OFFSETS
	.align		4
        /*0244*/ 	.byte	0x04, 0x1c
        /*0246*/ 	.short	(.L_37 - .L_36)


	//   ....[0]....
.L_36:
        /*0248*/ 	.word	0x00000610


	//   ....[1]....
        /*024c*/ 	.word	0x00000ef0


	//   ....[2]....
        /*0250*/ 	.word	0x0000e3e0


	//   ....[3]....
        /*0254*/ 	.word	0x0000ea00


	//   ....[4]....
        /*0258*/ 	.word	0x0000fa10


	//----- nvinfo : EIATTR_MAX_THREADS
	.align		4
.L_37:
        /*025c*/ 	.byte	0x04, 0x05
        /*025e*/ 	.short	(.L_39 - .L_38)
.L_38:
        /*0260*/ 	.word	0x00000180
        /*0264*/ 	.word	0x00000001
        /*0268*/ 	.word	0x00000001


	//----- nvinfo : EIATTR_CRS_STACK_SIZE
	.align		4
.L_39:
        /*026c*/ 	.byte	0x04, 0x1e
        /*026e*/ 	.short	(.L_41 - .L_40)
.L_40:
        /*0270*/ 	.word	0x00000000


	//----- nvinfo : EIATTR_CBANK_PARAM_SIZE
	.align		4
.L_41:
        /*0274*/ 	.byte	0x03, 0x19
        /*0276*/ 	.short	0x0470


	//----- nvinfo : EIATTR_PARAM_CBANK
	.align		4
        /*0278*/ 	.byte	0x04, 0x0a
        /*027a*/ 	.short	(.L_43 - .L_42)
	.align		4
.L_42:
        /*027c*/ 	.word	index@(.nv.constant0._ZN7cutlass13device_kernelINS_4gemm6kernel13GemmUniversalIN4cute5tupleIJiiiiEEENS1_10collective13CollectiveMmaINS1_34MainloopSm90TmaGmmaWarpSpecializedILi4ENS5_IJNS4_1CILi1EEESB_SB_EEENS1_35KernelTmaWarpSpecializedCooperativeEEENS5_IJNSA_ILi192EEESF_NSA_ILi64EEEEEENS_10bfloat16_tENS5_IJlSB_lEEESI_SJ_NS4_8TiledMMAINS4_8MMA_AtomIJNS4_4SM904GMMA28MMA_64x192x16_F32BF16BF16_SSILNSN_5MajorE0ELSP_0ELNSN_7ScaleInE1ELSQ_1EEEEEENS4_6LayoutINS5_IJNSA_ILi2EEESB_SB_EEENS5_IJSB_NSA_ILi0EEESW_EEEEENS5_IJNS4_10UnderscoreESZ_SZ_EEEEENS4_13SM90_TMA_LOADENS4_14ComposedLayoutINS4_7SwizzleILi3ELi4ELi3EEENS4_18smem_ptr_flag_bitsILi16EEENST_INS5_IJNSA_ILi8EEESG_EEENS5_IJSG_SB_EEEEEEEvNS4_8identityES12_S1C_vS1D_EENS_8epilogue10collective6detail29Sm90TmaWarpSpecializedAdapterINS1G_15DefaultEpilogueISI_SJ_SJ_NS1F_6thread17LinearCombinationISI_Li1EffLNS1K_9ScaleType4KindE0ELNS_15FloatRoundStyleE2ESI_EENS1_15EpilogueDefaultEEEEEvvEEEEvNT_6ParamsE)
        /*0280*/ 	.short	0x0210
        /*0282*/ 	.short	0x0470


	//----- nvinfo : EIATTR_SW_WAR
	.align		4
.L_43:
        /*0284*/ 	.byte	0x04, 0x36
        /*0286*/ 	.short	(.L_45 - .L_44)
.L_44:
        /*0288*/ 	.word	0x00000008
.L_45:


//--------------------- .nv.callgraph             --------------------------
	.section	.nv.callgraph,"",@"SHT_CUDA_CALLGRAPH"
	.align	4
	.sectionentsize	8
	.align		4
        /*0000*/ 	.word	0x00000000
	.align		4
        /*0004*/ 	.word	0xffffffff
	.align		4
        /*0008*/ 	.word	index@(_ZN7cutlass13device_kernelINS_4gemm6kernel13GemmUniversalIN4cute5tupleIJiiiiEEENS1_10collective13CollectiveMmaINS1_34MainloopSm90TmaGmmaWarpSpecializedILi4ENS5_IJNS4_1CILi1EEESB_SB_EEENS1_35KernelTmaWarpSpecializedCooperativeEEENS5_IJNSA_ILi192EEESF_NSA_ILi64EEEEEENS_10bfloat16_tENS5_IJlSB_lEEESI_SJ_NS4_8TiledMMAINS4_8MMA_AtomIJNS4_4SM904GMMA28MMA_64x192x16_F32BF16BF16_SSILNSN_5MajorE0ELSP_0ELNSN_7ScaleInE1ELSQ_1EEEEEENS4_6LayoutINS5_IJNSA_ILi2EEESB_SB_EEENS5_IJSB_NSA_ILi0EEESW_EEEEENS5_IJNS4_10UnderscoreESZ_SZ_EEEEENS4_13SM90_TMA_LOADENS4_14ComposedLayoutINS4_7SwizzleILi3ELi4ELi3EEENS4_18smem_ptr_flag_bitsILi16EEENST_INS5_IJNSA_ILi8EEESG_EEENS5_IJSG_SB_EEEEEEEvNS4_8identityES12_S1C_vS1D_EENS_8epilogue10collective6detail29Sm90TmaWarpSpecializedAdapterINS1G_15DefaultEpilogueISI_SJ_SJ_NS1F_6thread17LinearCombinationISI_Li1EffLNS1K_9ScaleType4KindE0ELNS_15FloatRoundStyleE2ESI_EENS1_15EpilogueDefaultEEEEEvvEEEEvNT_6ParamsE)
	.align		4
        /*000c*/ 	.word	index@(__assertfail)
	.align		4
        /*0010*/ 	.word	0x00000000
	.align		4
        /*0014*/ 	.word	0xfffffffe
	.align		4
        /*0018*/ 	.word	0x00000000
	.align		4
        /*001c*/ 	.word	0xfffffffd
	.align		4
        /*0020*/ 	.word	0x00000000
	.align		4
        /*0024*/ 	.word	0xfffffffc


//--------------------- .nv.constant4             --------------------------
	.section	.nv.constant4,"a",@progbits
	.align	8
	.align		8
.nv.constant4:
        /*0000*/ 	.dword	__assertfail
	.align		8
        /*0008*/ 	.dword	__unnamed_1
	.align		8
        /*0010*/ 	.dword	_ZN40_INTERNAL_bf7a1980_4_k_cu_c08c8db3_146314cuda3std3__45__cpo5beginE
	.align		8
        /*0018*/ 	.dword	_ZN40_INTERNAL_bf7a1980_4_k_cu_c08c8db3_146314cuda3std3__45__cpo3endE
	.align		8
        /*0020*/ 	.dword	_ZN40_INTERNAL_bf7a1980_4_k_cu_c08c8db3_146314cuda3std3__45__cpo6cbeginE
	.align		8
        /*0028*/ 	.dword	_ZN40_INTERNAL_bf7a1980_4_k_cu_c08c8db3_146314cuda3std3__45__cpo4cendE
	.align		8
        /*0030*/ 	.dword	_ZN40_INTERNAL_bf7a1980_4_k_cu_c08c8db3_146314cuda3std3__442_GLOBAL__N__bf7a1980_4_k_cu_c08c8db3_146316ignoreE
	.align		8
        /*0038*/ 	.dword	_ZN40_INTERNAL_bf7a1980_4_k_cu_c08c8db3_146314cuda3std3__419piecewise_constructE
	.align		8
        /*0040*/ 	.dword	_ZN40_INTERNAL_bf7a1980_4_k_cu_c08c8db3_146314cuda3std3__48in_placeE
	.align		8
        /*0048*/ 	.dword	_ZN40_INTERNAL_bf7a1980_4_k_cu_c08c8db3_146314cuda3std6ranges3__45__cpo4swapE
	.align		8
        /*0050*/ 	.dword	_ZN40_INTERNAL_bf7a1980_4_k_cu_c08c8db3_146314cuda3std6ranges3__45__cpo9iter_moveE
	.align		8
        /*0058*/ 	.dword	_ZN40_INTERNAL_bf7a1980_4_k_cu_c08c8db3_146314cute7productE
	.align		8
        /*0060*/ 	.dword	_ZN40_INTERNAL_bf7a1980_4_k_cu_c08c8db3_146314cute1_E
	.align		8
        /*0068*/ 	.dword	$str$22
	.align		8
        /*0070*/ 	.dword	$str$23


//--------------------- .text._ZN7cutlass13device_kernelINS_4gemm6kernel13GemmUniversalIN4cute5tupleIJiiiiEEENS1_10collective13CollectiveMmaINS1_34MainloopSm90TmaGmmaWarpSpecializedILi4ENS5_IJNS4_1CILi1EEESB_SB_EEENS1_35KernelTmaWarpSpecializedCooperativeEEENS5_IJNSA_ILi192EEESF_NSA_ILi64EEEEEENS_10bfloat16_tENS5_IJlSB_lEEESI_SJ_NS4_8TiledMMAINS4_8MMA_AtomIJNS4_4SM904GMMA28MMA_64x192x16_F32BF16BF16_SSILNSN_5MajorE0ELSP_0ELNSN_7ScaleInE1ELSQ_1EEEEEENS4_6LayoutINS5_IJNSA_ILi2EEESB_SB_EEENS5_IJSB_NSA_ILi0EEESW_EEEEENS5_IJNS4_10UnderscoreESZ_SZ_EEEEENS4_13SM90_TMA_LOADENS4_14ComposedLayoutINS4_7SwizzleILi3ELi4ELi3EEENS4_18smem_ptr_flag_bitsILi16EEENST_INS5_IJNSA_ILi8EEESG_EEENS5_IJSG_SB_EEEEEEEvNS4_8identityES12_S1C_vS1D_EENS_8epilogue10collective6detail29Sm90TmaWarpSpecializedAdapterINS1G_15DefaultEpilogueISI_SJ_SJ_NS1F_6thread17LinearCombinationISI_Li1EffLNS1K_9ScaleType4KindE0ELNS_15FloatRoundStyleE2ESI_EENS1_15EpilogueDefaultEEEEEvvEEEEvNT_6ParamsE --------------------------
	.section	.text._ZN7cutlass13device_kernelINS_4gemm6kernel13GemmUniversalIN4cute5tupleIJiiiiEEENS1_10collective13CollectiveMmaINS1_34MainloopSm90TmaGmmaWarpSpecializedILi4ENS5_IJNS4_1CILi1EEESB_SB_EEENS1_35KernelTmaWarpSpecializedCooperativeEEENS5_IJNSA_ILi192EEESF_NSA_ILi64EEEEEENS_10bfloat16_tENS5_IJlSB_lEEESI_SJ_NS4_8TiledMMAINS4_8MMA_AtomIJNS4_4SM904GMMA28MMA_64x192x16_F32BF16BF16_SSILNSN_5MajorE0ELSP_0ELNSN_7ScaleInE1ELSQ_1EEEEEENS4_6LayoutINS5_IJNSA_ILi2EEESB_SB_EEENS5_IJSB_NSA_ILi0EEESW_EEEEENS5_IJNS4_10UnderscoreESZ_SZ_EEEEENS4_13SM90_TMA_LOADENS4_14ComposedLayoutINS4_7SwizzleILi3ELi4ELi3EEENS4_18smem_ptr_flag_bitsILi16EEENST_INS5_IJNSA_ILi8EEESG_EEENS5_IJSG_SB_EEEEEEEvNS4_8identityES12_S1C_vS1D_EENS_8epilogue10collective6detail29Sm90TmaWarpSpecializedAdapterINS1G_15DefaultEpilogueISI_SJ_SJ_NS1F_6thread17LinearCombinationISI_Li1EffLNS1K_9ScaleType4KindE0ELNS_15FloatRoundStyleE2ESI_EENS1_15EpilogueDefaultEEEEEvvEEEEvNT_6ParamsE,"ax",@progbits
	.align	128
.text._ZN7cutlass13device_kernelINS_4gemm6kernel13GemmUniversalIN4cute5tupleIJiiiiEEENS1_10collective13CollectiveMmaINS1_34MainloopSm90TmaGmmaWarpSpecializedILi4ENS5_IJNS4_1CILi1EEESB_SB_EEENS1_35KernelTmaWarpSpecializedCooperativeEEENS5_IJNSA_ILi192EEESF_NSA_ILi64EEEEEENS_10bfloat16_tENS5_IJlSB_lEEESI_SJ_NS4_8TiledMMAINS4_8MMA_AtomIJNS4_4SM904GMMA28MMA_64x192x16_F32BF16BF16_SSILNSN_5MajorE0ELSP_0ELNSN_7ScaleInE1ELSQ_1EEEEEENS4_6LayoutINS5_IJNSA_ILi2EEESB_SB_EEENS5_IJSB_NSA_ILi0EEESW_EEEEENS5_IJNS4_10UnderscoreESZ_SZ_EEEEENS4_13SM90_TMA_LOADENS4_14ComposedLayoutINS4_7SwizzleILi3ELi4ELi3EEENS4_18smem_ptr_flag_bitsILi16EEENST_INS5_IJNSA_ILi8EEESG_EEENS5_IJSG_SB_EEEEEEEvNS4_8identityES12_S1C_vS1D_EENS_8epilogue10collective6detail29Sm90TmaWarpSpecializedAdapterINS1G_15DefaultEpilogueISI_SJ_SJ_NS1F_6thread17LinearCombinationISI_Li1EffLNS1K_9ScaleType4KindE0ELNS_15FloatRoundStyleE2ESI_EENS1_15EpilogueDefaultEEEEEvvEEEEvNT_6ParamsE:
        .type           _ZN7cutlass13device_kernelINS_4gemm6kernel13GemmUniversalIN4cute5tupleIJiiiiEEENS1_10collective13CollectiveMmaINS1_34MainloopSm90TmaGmmaWarpSpecializedILi4ENS5_IJNS4_1CILi1EEESB_SB_EEENS1_35KernelTmaWarpSpecializedCooperativeEEENS5_IJNSA_ILi192EEESF_NSA_ILi64EEEEEENS_10bfloat16_tENS5_IJlSB_lEEESI_SJ_NS4_8TiledMMAINS4_8MMA_AtomIJNS4_4SM904GMMA28MMA_64x192x16_F32BF16BF16_SSILNSN_5MajorE0ELSP_0ELNSN_7ScaleInE1ELSQ_1EEEEEENS4_6LayoutINS5_IJNSA_ILi2EEESB_SB_EEENS5_IJSB_NSA_ILi0EEESW_EEEEENS5_IJNS4_10UnderscoreESZ_SZ_EEEEENS4_13SM90_TMA_LOADENS4_14ComposedLayoutINS4_7SwizzleILi3ELi4ELi3EEENS4_18smem_ptr_flag_bitsILi16EEENST_INS5_IJNSA_ILi8EEESG_EEENS5_IJSG_SB_EEEEEEEvNS4_8identityES12_S1C_vS1D_EENS_8epilogue10collective6detail29Sm90TmaWarpSpecializedAdapterINS1G_15DefaultEpilogueISI_SJ_SJ_NS1F_6thread17LinearCombinationISI_Li1EffLNS1K_9ScaleType4KindE0ELNS_15FloatRoundStyleE2ESI_EENS1_15EpilogueDefaultEEEEEvvEEEEvNT_6ParamsE,@function
        .size           _ZN7cutlass13device_kernelINS_4gemm6kernel13GemmUniversalIN4cute5tupleIJiiiiEEENS1_10collective13CollectiveMmaINS1_34MainloopSm90TmaGmmaWarpSpecializedILi4ENS5_IJNS4_1CILi1EEESB_SB_EEENS1_35KernelTmaWarpSpecializedCooperativeEEENS5_IJNSA_ILi192EEESF_NSA_ILi64EEEEEENS_10bfloat16_tENS5_IJlSB_lEEESI_SJ_NS4_8TiledMMAINS4_8MMA_AtomIJNS4_4SM904GMMA28MMA_64x192x16_F32BF16BF16_SSILNSN_5MajorE0ELSP_0ELNSN_7ScaleInE1ELSQ_1EEEEEENS4_6LayoutINS5_IJNSA_ILi2EEESB_SB_EEENS5_IJSB_NSA_ILi0EEESW_EEEEENS5_IJNS4_10UnderscoreESZ_SZ_EEEEENS4_13SM90_TMA_LOADENS4_14ComposedLayoutINS4_7SwizzleILi3ELi4ELi3EEENS4_18smem_ptr_flag_bitsILi16EEENST_INS5_IJNSA_ILi8EEESG_EEENS5_IJSG_SB_EEEEEEEvNS4_8identityES12_S1C_vS1D_EENS_8epilogue10collective6detail29Sm90TmaWarpSpecializedAdapterINS1G_15DefaultEpilogueISI_SJ_SJ_NS1F_6thread17LinearCombinationISI_Li1EffLNS1K_9ScaleType4KindE0ELNS_15FloatRoundStyleE2ESI_EENS1_15EpilogueDefaultEEEEEvvEEEEvNT_6ParamsE,(.L_x_450 - _ZN7cutlass13device_kernelINS_4gemm6kernel13GemmUniversalIN4cute5tupleIJiiiiEEENS1_10collective13CollectiveMmaINS1_34MainloopSm90TmaGmmaWarpSpecializedILi4ENS5_IJNS4_1CILi1EEESB_SB_EEENS1_35KernelTmaWarpSpecializedCooperativeEEENS5_IJNSA_ILi192EEESF_NSA_ILi64EEEEEENS_10bfloat16_tENS5_IJlSB_lEEESI_SJ_NS4_8TiledMMAINS4_8MMA_AtomIJNS4_4SM904GMMA28MMA_64x192x16_F32BF16BF16_SSILNSN_5MajorE0ELSP_0ELNSN_7ScaleInE1ELSQ_1EEEEEENS4_6LayoutINS5_IJNSA_ILi2EEESB_SB_EEENS5_IJSB_NSA_ILi0EEESW_EEEEENS5_IJNS4_10UnderscoreESZ_SZ_EEEEENS4_13SM90_TMA_LOADENS4_14ComposedLayoutINS4_7SwizzleILi3ELi4ELi3EEENS4_18smem_ptr_flag_bitsILi16EEENST_INS5_IJNSA_ILi8EEESG_EEENS5_IJSG_SB_EEEEEEEvNS4_8identityES12_S1C_vS1D_EENS_8epilogue10collective6detail29Sm90TmaWarpSpecializedAdapterINS1G_15DefaultEpilogueISI_SJ_SJ_NS1F_6thread17LinearCombinationISI_Li1EffLNS1K_9ScaleType4KindE0ELNS_15FloatRoundStyleE2ESI_EENS1_15EpilogueDefaultEEEEEvvEEEEvNT_6ParamsE)
        .other          _ZN7cutlass13device_kernelINS_4gemm6kernel13GemmUniversalIN4cute5tupleIJiiiiEEENS1_10collective13CollectiveMmaINS1_34MainloopSm90TmaGmmaWarpSpecializedILi4ENS5_IJNS4_1CILi1EEESB_SB_EEENS1_35KernelTmaWarpSpecializedCooperativeEEENS5_IJNSA_ILi192EEESF_NSA_ILi64EEEEEENS_10bfloat16_tENS5_IJlSB_lEEESI_SJ_NS4_8TiledMMAINS4_8MMA_AtomIJNS4_4SM904GMMA28MMA_64x192x16_F32BF16BF16_SSILNSN_5MajorE0ELSP_0ELNSN_7ScaleInE1ELSQ_1EEEEEENS4_6LayoutINS5_IJNSA_ILi2EEESB_SB_EEENS5_IJSB_NSA_ILi0EEESW_EEEEENS5_IJNS4_10UnderscoreESZ_SZ_EEEEENS4_13SM90_TMA_LOADENS4_14ComposedLayoutINS4_7SwizzleILi3ELi4ELi3EEENS4_18smem_ptr_flag_bitsILi16EEENST_INS5_IJNSA_ILi8EEESG_EEENS5_IJSG_SB_EEEEEEEvNS4_8identityES12_S1C_vS1D_EENS_8epilogue10collective6detail29Sm90TmaWarpSpecializedAdapterINS1G_15DefaultEpilogueISI_SJ_SJ_NS1F_6thread17LinearCombinationISI_Li1EffLNS1K_9ScaleType4KindE0ELNS_15FloatRoundStyleE2ESI_EENS1_15EpilogueDefaultEEEEEvvEEEEvNT_6ParamsE,@"STO_CUDA_ENTRY STV_DEFAULT"
_ZN7cutlass13device_kernelINS_4gemm6kernel13GemmUniversalIN4cute5tupleIJiiiiEEENS1_10collective13CollectiveMmaINS1_34MainloopSm90TmaGmmaWarpSpecializedILi4ENS5_IJNS4_1CILi1EEESB_SB_EEENS1_35KernelTmaWarpSpecializedCooperativeEEENS5_IJNSA_ILi192EEESF_NSA_ILi64EEEEEENS_10bfloat16_tENS5_IJlSB_lEEESI_SJ_NS4_8TiledMMAINS4_8MMA_AtomIJNS4_4SM904GMMA28MMA_64x192x16_F32BF16BF16_SSILNSN_5MajorE0ELSP_0ELNSN_7ScaleInE1ELSQ_1EEEEEENS4_6LayoutINS5_IJNSA_ILi2EEESB_SB_EEENS5_IJSB_NSA_ILi0EEESW_EEEEENS5_IJNS4_10UnderscoreESZ_SZ_EEEEENS4_13SM90_TMA_LOADENS4_14ComposedLayoutINS4_7SwizzleILi3ELi4ELi3EEENS4_18smem_ptr_flag_bitsILi16EEENST_INS5_IJNSA_ILi8EEESG_EEENS5_IJSG_SB_EEEEEEEvNS4_8identityES12_S1C_vS1D_EENS_8epilogue10collective6detail29Sm90TmaWarpSpecializedAdapterINS1G_15DefaultEpilogueISI_SJ_SJ_NS1F_6thread17LinearCombinationISI_Li1EffLNS1K_9ScaleType4KindE0ELNS_15FloatRoundStyleE2ESI_EENS1_15EpilogueDefaultEEEEEvvEEEEvNT_6ParamsE:
[----:B------:R-:W0:Y:S01]  /*0000*/  LDC R1, c[0x0][0x28] ;  /* 0x00000a00ff017b82 */ /* 0x000e220000000800 */
[----:B------:R-:W1:Y:S01]  /*0010*/  S2R R18, SR_TID.X ;  /* 0x0000000000127919 */ /* 0x000e620000002100 */
[----:B------:R-:W-:Y:S01]  /*0020*/  ELECT P0, URZ, PT ;  /* 0x00000000003f782f */ /* 0x000fe20003800000 */
[----:B------:R-:W-:Y:S01]  /*0030*/  BSSY B0, `(.L_x_0) ;  /* 0x0000015000007945 */ /* 0x000fe20003800000 */
[--C-:B-1----:R-:W-:Y:S02]  /*0040*/  SHF.R.U32.HI R0, RZ, 0x5, R18.reuse ;  /* 0x00000005ff007819 */ /* 0x102fe40000011612 */
[----:B------:R-:W-:-:S03]  /*0050*/  SHF.R.U32.HI R23, RZ, 0x7, R18 ;  /* 0x00000007ff177819 */ /* 0x000fc60000011612 */
[----:B------:R-:W1:Y:S04]  /*0060*/  SHFL.IDX PT, R3, R0, RZ, 0x1f ;  /* 0x00001fff00037589 */ /* 0x000e6800000e0000 */
[----:B------:R-:W2:Y:S01]  /*0070*/  SHFL.IDX PT, R2, R23, RZ, 0x1f ;  /* 0x00001fff17027589 */ /* 0x000ea200000e0000 */
[----:B-1----:R-:W-:Y:S02]  /*0080*/  R2UR UR4, R3 ;  /* 0x00000000030472ca */ /* 0x002fe400000e0000 */
[----:B--2---:R-:W-:-:S11]  /*0090*/  R2UR UR6, R2 ;  /* 0x00000000020672ca */ /* 0x004fd600000e0000 */
[----:B------:R-:W-:Y:S02]  /*00a0*/  USHF.R.S32.HI UR5, URZ, 0x1f, UR4 ;  /* 0x0000001f3f057899 */ /* 0x000fe40008011404 */
[----:B------:R-:W-:Y:S02]  /*00b0*/  ISETP.NE.OR P0, PT, RZ, UR4, !P0 ;  /* 0x00000004ff007c0c */ /* 0x000fe4000c705670 */
[----:B------:R-:W-:-:S04]  /*00c0*/  ULEA.HI UR5, UR5, UR4, URZ, 0x2 ;  /* 0x0000000405057291 */ /* 0x000fc8000f8f103f */
[----:B------:R-:W-:-:S04]  /*00d0*/  ULOP3.LUT UR5, UR5, 0xfffffffc, URZ, 0xc0, !UPT ;  /* 0xfffffffc05057892 */ /* 0x000fc8000f8ec03f */
[----:B------:R-:W-:-:S03]  /*00e0*/  UIADD3 UR8, UR4, -UR5, URZ ;  /* 0x8000000504087290 */ /* 0x000fc6000fffe03f */
[----:B0-----:R-:W-:Y:S09]  /*00f0*/  @P0 BRA `(.L_x_1) ;  /* 0x0000000000200947 */ /* 0x001ff20003800000 */
[----:B------:R-:W-:Y:S02]  /*0100*/  ULDC.64 UR4, c[0x0][0x198] ;  /* 0x0000660000047ab9 */ /* 0x000fe40000000a00 */
[----:B------:R-:W-:Y:S02]  /*0110*/  UIADD3 UR10, UP0, UR4, 0xf0, URZ ;  /* 0x000000f0040a7890 */ /* 0x000fe4000ff1e03f */
[----:B------:R-:W-:Y:S02]  /*0120*/  UIADD3 UR4, UP1, UR4, 0x1f0, URZ ;  /* 0x000001f004047890 */ /* 0x000fe4000ff3e03f */
[----:B------:R-:W-:Y:S02]  /*0130*/  UIADD3.X UR11, URZ, UR5, URZ, UP0, !UPT ;  /* 0x000000053f0b7290 */ /* 0x000fe400087fe43f */
[----:B------:R-:W-:-:S07]  /*0140*/  UIADD3.X UR5, URZ, UR5, URZ, UP1, !UPT ;  /* 0x000000053f057290 */ /* 0x000fce0008ffe43f */
[----:B------:R0:W-:Y:S02]  /*0150*/  UTMACCTL.PF [UR10] ;  /* 0x000000000a0079b9 */ /* 0x0001e40008040000 */
[----:B------:R0:W-:Y:S02]  /*0160*/  UTMACCTL.PF [UR4] ;  /* 0x00000000040079b9 */ /* 0x0001e40008040000 */
[----:B0-----:R-:W-:Y:S01]  /*0170*/  NOP ;  /* 0x0000000000007918 */ /* 0x001fe20000000000 */
.L_x_1:
[----:B------:R-:W-:Y:S05]  /*0180*/  BSYNC B0 ;  /* 0x0000000000007941 */ /* 0x000fea0003800000 */
.L_x_0:
[----:B------:R-:W0:Y:S01]  /*0190*/  SHFL.IDX PT, R2, R0, RZ, 0x1f ;  /* 0x00001fff00027589 */ /* 0x000e2200000e0000 */
[----:B------:R-:W-:Y:S01]  /*01a0*/  UISETP.NE.AND UP0, UPT, UR8, 0x3, UPT ;  /* 0x000000030800788c */ /* 0x000fe2000bf05270 */
[----:B------:R-:W-:Y:S01]  /*01b0*/  ISETP.NE.AND P1, PT, RZ, UR6, PT ;  /* 0x00000006ff007c0c */ /* 0x000fe2000bf25270 */
[----:B------:R-:W-:Y:S02]  /*01c0*/  UIADD3 UR10, UR6, -0x1, URZ ;  /* 0xffffffff060a7890 */ /* 0x000fe4000fffe03f */
[----:B------:R-:W-:Y:S02]  /*01d0*/  UISETP.EQ.OR UP0, UPT, UR8, URZ, !UP0 ;  /* 0x0000003f0800728c */ /* 0x000fe4000c702670 */
[----:B------:R-:W-:Y:S02]  /*01e0*/  UISETP.GE.U32.AND UP1, UPT, UR10, 0x2, UPT ;  /* 0x000000020a00788c */ /* 0x000fe4000bf26070 */
[----:B------:R-:W-:-:S04]  /*01f0*/  UISETP.EQ.AND UP0, UPT, UR6, URZ, UP0 ;  /* 0x0000003f0600728c */ /* 0x000fc80008702270 */
[----:B------:R-:W-:-:S04]  /*0200*/  USEL UR40, URZ, 0x1, !UP0 ;  /* 0x000000013f287887 */ /* 0x000fc8000c000000 */
[----:B------:R-:W-:Y:S01]  /*0210*/  USEL UR40, UR40, 0x2, UP1 ;  /* 0x0000000228287887 */ /* 0x000fe20008800000 */
[----:B0-----:R-:W-:-:S13]  /*0220*/  ISETP.NE.AND P0, PT, R2, RZ, PT ;  /* 0x000000ff0200720c */ /* 0x001fda0003f05270 */
[----:B------:R-:W-:Y:S05]  /*0230*/  @P0 BRA `(.L_x_2) ;  /* 0x0000000000580947 */ /* 0x000fea0003800000 */
[----:B------:R-:W0:Y:S01]  /*0240*/  S2UR UR9, SR_CgaCtaId ;  /* 0x00000000000979c3 */ /* 0x000e220000008800 */
[----:B------:R-:W-:Y:S01]  /*0250*/  UMOV UR4, 0x400 ;  /* 0x0000040000047882 */ /* 0x000fe20000000000 */
[----:B------:R-:W-:Y:S01]  /*0260*/  UMOV UR5, 0x1 ;  /* 0x0000000100057882 */ /* 0x000fe20000000000 */
[----:B------:R-:W-:Y:S01]  /*0270*/  UMOV UR6, 0x100 ;  /* 0x0000010000067882 */ /* 0x000fe20000000000 */
[----:B------:R-:W-:Y:S01]  /*0280*/  ELECT P0, URZ, PT ;  /* 0x00000000003f782f */ /* 0x000fe20003800000 */
[----:B------:R-:W-:-:S04]  /*0290*/  UIADD3 UR6, -UR6, 0x100000, URZ ;  /* 0x0010000006067890 */ /* 0x000fc8000fffe13f */
[----:B------:R-:W-:Y:S02]  /*02a0*/  USHF.L.U32 UR7, UR6, 0xb, URZ ;  /* 0x0000000b06077899 */ /* 0x000fe4000800063f */
[----:B------:R-:W-:Y:S02]  /*02b0*/  USHF.L.U32 UR6, UR6, 0x1, URZ ;  /* 0x0000000106067899 */ /* 0x000fe4000800063f */
[----:B0-----:R-:W-:Y:S02]  /*02c0*/  ULEA UR9, UR9, UR4, 0x18 ;  /* 0x0000000409097291 */ /* 0x001fe4000f8ec03f */
[----:B------:R-:W-:-:S04]  /*02d0*/  UIADD3 UR4, -UR5, 0x100000, URZ ;  /* 0x0010000005047890 */ /* 0x000fc8000fffe13f */
[----:B------:R-:W-:Y:S02]  /*02e0*/  USHF.L.U32 UR5, UR4, 0xb, URZ ;  /* 0x0000000b04057899 */ /* 0x000fe4000800063f */
[----:B------:R-:W-:Y:S01]  /*02f0*/  USHF.L.U32 UR4, UR4, 0x1, URZ ;  /* 0x0000000104047899 */ /* 0x000fe2000800063f */
[----:B------:R-:W0:Y:S11]  /*0300*/  FENCE.VIEW.ASYNC.S ;  /* 0x00000000000073c6 */ /* 0x000e360000000000 */
[----:B0-----:R0:W1:Y:S01]  /*0310*/  SYNCS.EXCH.64 URZ, [UR9], UR4 ;  /* 0x00000004093f75b2 */ /* 0x0010620008000100 */
[----:B------:R0:W2:Y:S01]  /*0320*/  SYNCS.EXCH.64 URZ, [UR9+0x20], UR6 ;  /* 0x00002006093f75b2 */ /* 0x0000a20008000100 */
[----:B------:R0:W3:Y:S01]  /*0330*/  SYNCS.EXCH.64 URZ, [UR9+0x8], UR4 ;  /* 0x00000804093f75b2 */ /* 0x0000e20008000100 */
[----:B------:R0:W4:Y:S01]  /*0340*/  SYNCS.EXCH.64 URZ, [UR9+0x28], UR6 ;  /* 0x00002806093f75b2 */ /* 0x0001220008000100 */
[----:B------:R0:W0:Y:S01]  /*0350*/  SYNCS.EXCH.64 URZ, [UR9+0x10], UR4 ;  /* 0x00001004093f75b2 */ /* 0x0000220008000100 */
[----:B------:R0:W0:Y:S01]  /*0360*/  SYNCS.EXCH.64 URZ, [UR9+0x30], UR6 ;  /* 0x00003006093f75b2 */ /* 0x0000220008000100 */
[----:B------:R0:W0:Y:S01]  /*0370*/  SYNCS.EXCH.64 URZ, [UR9+0x18], UR4 ;  /* 0x00001804093f75b2 */ /* 0x0000220008000100 */
[----:B------:R0:W0:Y:S01]  /*0380*/  SYNCS.EXCH.64 URZ, [UR9+0x38], UR6 ;  /* 0x00003806093f75b2 */ /* 0x0000220008000100 */
[----:B------:R-:W-:Y:S01]  /*0390*/  NOP ;  /* 0x0000000000007918 */ /* 0x000fe20000000000 */
.L_x_2:
[----:B------:R-:W5:Y:S01]  /*03a0*/  SHFL.IDX PT, R0, R0, RZ, 0x1f ;  /* 0x00001fff00007589 */ /* 0x000f6200000e0000 */
[----:B------:R-:W1:Y:S01]  /*03b0*/  LDC R2, c[0x0][0x65c] ;  /* 0x00019700ff027b82 */ /* 0x000e620000000800 */
[----:B------:R-:W-:Y:S01]  /*03c0*/  ELECT P0, URZ, PT ;  /* 0x00000000003f782f */ /* 0x000fe20003800000 */
[----:B------:R-:W-:Y:S01]  /*03d0*/  NOP ;  /* 0x0000000000007918 */ /* 0x000fe20000000000 */
[----:B------:R-:W2:Y:S01]  /*03e0*/  S2R R4, SR_CTAID.X ;  /* 0x0000000000047919 */ /* 0x000ea20000002500 */
[----:B0-----:R-:W-:Y:S01]  /*03f0*/  UMOV UR4, 0x20 ;  /* 0x0000002000047882 */ /* 0x001fe20000000000 */
[----:B------:R-:W-:Y:S01]  /*0400*/  IMAD.MOV.U32 R5, RZ, RZ, RZ ;  /* 0x000000ffff057224 */ /* 0x000fe200078e00ff */
[----:B------:R-:W-:Y:S01]  /*0410*/  NOP ;  /* 0x0000000000007918 */ /* 0x000fe20000000000 */
[----:B-----5:R-:W-:Y:S02]  /*0420*/  ISETP.NE.OR P0, PT, R0, RZ, !P0 ;  /* 0x000000ff0000720c */ /* 0x020fe40004705670 */
[----:B-1----:R-:W-:Y:S01]  /*0430*/  ISETP.NE.AND P2, PT, R2, 0x1, PT ;  /* 0x000000010200780c */ /* 0x002fe20003f45270 */
[----:B------:R-:W0:Y:S03]  /*0440*/  S2R R0, SR_CTAID.Y ;  /* 0x0000000000007919 */ /* 0x000e260000002600 */
[----:B------:R-:W-:-:S07]  /*0450*/  P2R R3, PR, RZ, 0x4 ;  /* 0x00000004ff037803 */ /* 0x000fce0000000000 */
[----:B------:R-:W-:Y:S01]  /*0460*/  VOTEU.ALL UP0, P0 ;  /* 0x00000000003f7886 */ /* 0x000fe20000000000 */
[----:B------:R-:W-:Y:S01]  /*0470*/  VOTEU.ALL UP1, P0 ;  /* 0x00000000003f7886 */ /* 0x000fe20000020000 */
[----:B------:R-:W2:Y:S01]  /*0480*/  @P2 LDC R17, c[0x0][0x10] ;  /* 0x00000400ff112b82 */ /* 0x000ea20000000800 */
[----:B------:R-:W-:Y:S02]  /*0490*/  @P2 IMAD.MOV.U32 R7, RZ, RZ, RZ ;  /* 0x000000ffff072224 */ /* 0x000fe400078e00ff */
[----:B------:R-:W-:Y:S01]  /*04a0*/  @!UP0 UMOV UR6, 0x400 ;  /* 0x0000040000068882 */ /* 0x000fe20000000000 */
[----:B------:R-:W-:-:S04]  /*04b0*/  @!UP0 UIADD3 UR4, -UR4, 0x100000, URZ ;  /* 0x0010000004048890 */ /* 0x000fc8000fffe13f */
[----:B------:R-:W-:Y:S02]  /*04c0*/  @!UP0 USHF.L.U32 UR5, UR4, 0xb, URZ ;  /* 0x0000000b04058899 */ /* 0x000fe4000800063f */
[----:B------:R-:W-:Y:S01]  /*04d0*/  @!UP0 USHF.L.U32 UR4, UR4, 0x1, URZ ;  /* 0x0000000104048899 */ /* 0x000fe2000800063f */
[----:B------:R-:W-:Y:S01]  /*04e0*/  @P2 IMAD.MOV.U32 R9, RZ, RZ, RZ ;  /* 0x000000ffff092224 */ /* 0x000fe200078e00ff */
[----:B------:R-:W1:Y:S08]  /*04f0*/  @!UP0 S2UR UR7, SR_CgaCtaId ;  /* 0x00000000000789c3 */ /* 0x000e700000008800 */
[----:B------:R-:W5:Y:S01]  /*0500*/  @!P2 LDC R3, c[0x0][0xc] ;  /* 0x00000300ff03ab82 */ /* 0x000f620000000800 */
[----:B0-----:R-:W-:-:S04]  /*0510*/  @P2 IMAD.MOV.U32 R6, RZ, RZ, R0 ;  /* 0x000000ffff062224 */ /* 0x001fc800078e0000 */
[----:B--2---:R-:W-:-:S04]  /*0520*/  @P2 IMAD.WIDE.U32 R16, R4, R17, R6 ;  /* 0x0000001104102225 */ /* 0x004fc800078e0006 */
[----:B------:R-:W-:Y:S01]  /*0530*/  @P2 IMAD.IADD R17, R17, 0x1, R9 ;  /* 0x0000000111112824 */ /* 0x000fe200078e0209 */
[----:B-1----:R-:W-:Y:S01]  /*0540*/  @!UP0 ULEA UR6, UR7, UR6, 0x18 ;  /* 0x0000000607068291 */ /* 0x002fe2000f8ec03f */
[----:B------:R-:W-:Y:S01]  /*0550*/  VOTEU.ALL UP0, P0 ;  /* 0x00000000003f7886 */ /* 0x000fe20000000000 */
[----:B-----5:R-:W-:Y:S01]  /*0560*/  @!P2 IMAD.WIDE.U32 R6, R3, R0, R4 ;  /* 0x000000000306a225 */ /* 0x020fe200078e0004 */
[----:B------:R-:W0:Y:S09]  /*0570*/  FENCE.VIEW.ASYNC.S ;  /* 0x00000000000073c6 */ /* 0x000e320000000000 */
[----:B0-----:R0:W3:Y:S01]  /*0580*/  @!UP0 SYNCS.EXCH.64 URZ, [UR6+0x50], UR4 ;  /* 0x00005004063f85b2 */ /* 0x0010e20008000100 */
[----:B------:R-:W-:-:S02]  /*0590*/  @!P2 IMAD.MOV.U32 R16, RZ, RZ, R6 ;  /* 0x000000ffff10a224 */ /* 0x000fc400078e0006 */
[----:B------:R-:W-:Y:S01]  /*05a0*/  @!P2 IMAD.MOV.U32 R17, RZ, RZ, R7 ;  /* 0x000000ffff11a224 */ /* 0x000fe200078e0007 */
[----:B------:R0:W3:Y:S01]  /*05b0*/  @!UP1 SYNCS.EXCH.64 URZ, [UR6+0x58], UR4 ;  /* 0x00005804063f95b2 */ /* 0x0000e20008000100 */
[----:B------:R-:W-:Y:S01]  /*05c0*/  NOP ;  /* 0x0000000000007918 */ /* 0x000fe20000000000 */
[----:B---34-:R-:W-:Y:S06]  /*05d0*/  BAR.SYNC.DEFER_BLOCKING 0x0 ;  /* 0x0000000000007b1d */ /* 0x018fec0000010000 */
[----:B------:R-:W-:Y:S05]  /*05e0*/  @!P1 BRA `(.L_x_3) ;  /* 0x000000dc00809947 */ /* 0x000fea0003800000 */
[----:B------:R-:W-:-:S06]  /*05f0*/  UISETP.GT.U32.AND UP0, UPT, UR10, 0x1, UPT ;  /* 0x000000010a00788c */ /* 0x000fcc000bf04070 */
[----:B------:R-:W-:-:S13]  /*0600*/  PLOP3.LUT P0, PT, PT, PT, UP0, 0x80, 0x0 ;  /* 0x000000000000781c */ /* 0x000fda0003f0f008 */
[----:B0-----:R-:W-:Y:S05]  /*0610*/  @P0 EXIT ;  /* 0x000000000000094d */ /* 0x001fea0003800000 */
[----:B------:R-:W-:Y:S01]  /*0620*/  ULDC.64 UR4, c[0x0][0x650] ;  /* 0x0001940000047ab9 */ /* 0x000fe20000000a00 */
[----:B------:R-:W-:Y:S01]  /*0630*/  UMOV UR42, 0xffffffff ;  /* 0xffffffff002a7882 */ /* 0x000fe20000000000 */
[----:B------:R-:W-:Y:S01]  /*0640*/  ISETP.GE.U32.AND P0, PT, R16, UR4, PT ;  /* 0x0000000410007c0c */ /* 0x000fe2000bf06070 */
[----:B------:R-:W-:Y:S01]  /*0650*/  IMAD.MOV.U32 R22, RZ, RZ, -0x1 ;  /* 0xffffffffff167424 */ /* 0x000fe200078e00ff */
[----:B------:R-:W-:Y:S02]  /*0660*/  PRMT R3, RZ, 0x7610, R3 ;  /* 0x00007610ff037816 */ /* 0x000fe40000000003 */
[----:B------:R-:W-:Y:S02]  /*0670*/  ISETP.GE.U32.AND.EX P0, PT, R17, UR5, PT, P0 ;  /* 0x0000000511007c0c */ /* 0x000fe4000bf06100 */
[----:B------:R-:W-:-:S11]  /*0680*/  MOV R19, 0xffffffff ;  /* 0xffffffff00137802 */ /* 0x000fd60000000f00 */
[----:B------:R-:W-:Y:S05]  /*0690*/  @P0 BRA `(.L_x_4) ;  /* 0x00000004005c0947 */ /* 0x000fea0003800000 */
[----:B------:R-:W0:Y:S01]  /*06a0*/  LDC.64 R14, c[0x0][0x628] ;  /* 0x00018a00ff0e7b82 */ /* 0x000e220000000a00 */
[----:B------:R-:W-:Y:S02]  /*06b0*/  IMAD.MOV.U32 R6, RZ, RZ, R16 ;  /* 0x000000ffff067224 */ /* 0x000fe400078e0010 */
[----:B------:R-:W-:-:S05]  /*06c0*/  IMAD.MOV.U32 R7, RZ, RZ, R17 ;  /* 0x000000ffff077224 */ /* 0x000fca00078e0011 */
[----:B------:R-:W1:Y:S08]  /*06d0*/  LDC R12, c[0x0][0x630] ;  /* 0x00018c00ff0c7b82 */ /* 0x000e700000000800 */
[----:B------:R-:W2:Y:S01]  /*06e0*/  LDC.64 R20, c[0x0][0x620] ;  /* 0x00018800ff147b82 */ /* 0x000ea20000000a00 */
[----:B0-----:R-:W-:-:S04]  /*06f0*/  ISETP.NE.U32.AND P0, PT, R14, RZ, PT ;  /* 0x000000ff0e00720c */ /* 0x001fc80003f05070 */
[----:B------:R-:W-:-:S13]  /*0700*/  ISETP.NE.AND.EX P0, PT, R15, RZ, PT, P0 ;  /* 0x000000ff0f00720c */ /* 0x000fda0003f05300 */
[----:B-12---:R-:W-:Y:S05]  /*0710*/  @!P0 BRA `(.L_x_5) ;  /* 0x0000000000288947 */ /* 0x006fea0003800000 */
[----:B------:R-:W0:Y:S02]  /*0720*/  LDC R3, c[0x0][0x634] ;  /* 0x00018d00ff037b82 */ /* 0x000e240000000800 */
[----:B0-----:R-:W-:-:S05]  /*0730*/  IADD3 R3, P0, R16, R3, RZ ;  /* 0x0000000310037210 */ /* 0x001fca0007f1e0ff */
[----:B------:R-:W-:-:S04]  /*0740*/  IMAD.X R13, RZ, RZ, R17, P0 ;  /* 0x000000ffff0d7224 */ /* 0x000fc800000e0611 */
[----:B------:R-:W-:-:S04]  /*0750*/  IMAD.WIDE.U32 R6, R13, R14, RZ ;  /* 0x0000000e0d067225 */ /* 0x000fc800078e00ff */
[----:B------:R-:W-:-:S04]  /*0760*/  IMAD.WIDE.U32 R8, P0, R3, R15, R6 ;  /* 0x0000000f03087225 */ /* 0x000fc80007800006 */
[----:B------:R-:W-:-:S04]  /*0770*/  IMAD.WIDE.U32 R6, R3, R14, RZ ;  /* 0x0000000e03067225 */ /* 0x000fc800078e00ff */
[----:B------:R-:W-:Y:S01]  /*0780*/  IMAD.X R11, RZ, RZ, RZ, P0 ;  /* 0x000000ffff0b7224 */ /* 0x000fe200000e06ff */
[----:B------:R-:W-:Y:S01]  /*0790*/  IADD3 RZ, P0, R7, R8, RZ ;  /* 0x0000000807ff7210 */ /* 0x000fe20007f1e0ff */
[----:B------:R-:W-:-:S04]  /*07a0*/  IMAD.MOV.U32 R10, RZ, RZ, R9 ;  /* 0x000000ffff0a7224 */ /* 0x000fc800078e0009 */
[----:B------:R-:W-:-:S08]  /*07b0*/  IMAD.WIDE.U32.X R6, R13, R15, R10, P0 ;  /* 0x0000000f0d067225 */ /* 0x000fd000000e040a */
.L_x_5:
[-CC-:B------:R-:W-:Y:S01]  /*07c0*/  SHF.R.U64 R29, R6, R12.reuse, R7.reuse ;  /* 0x0000000c061d7219 */ /* 0x180fe20000001207 */
[----:B------:R-:W0:Y:S01]  /*07d0*/  LDC R10, c[0x0][0x618] ;  /* 0x00018600ff0a7b82 */ /* 0x000e220000000800 */
[----:B------:R-:W-:Y:S01]  /*07e0*/  SHF.R.U32.HI R5, RZ, R12, R7 ;  /* 0x0000000cff057219 */ /* 0x000fe20000011607 */
[----:B------:R-:W-:Y:S01]  /*07f0*/  ULDC UR4, c[0x0][0x150] ;  /* 0x0000540000047ab9 */ /* 0x000fe20000000800 */
[----:B------:R-:W-:Y:S02]  /*0800*/  IADD3 R9, P0, RZ, -R29, RZ ;  /* 0x8000001dff097210 */ /* 0x000fe40007f1e0ff */
[----:B------:R-:W-:-:S03]  /*0810*/  I2FP.F32.U32 R3, R4 ;  /* 0x0000000400037245 */ /* 0x000fc60000201000 */
[----:B------:R-:W1:Y:S01]  /*0820*/  LDC.64 R24, c[0x0][0x640] ;  /* 0x00019000ff187b82 */ /* 0x000e620000000a00 */
[----:B------:R-:W-:Y:S02]  /*0830*/  IMAD.X R11, RZ, RZ, ~R5, P0 ;  /* 0x000000ffff0b7224 */ /* 0x000fe400000e0e05 */
[----:B------:R-:W-:Y:S01]  /*0840*/  FMUL R3, R3, UR4 ;  /* 0x0000000403037c20 */ /* 0x000fe20008400000 */
[----:B------:R-:W-:Y:S01]  /*0850*/  IMAD.WIDE.U32 R6, R9, R20, R16 ;  /* 0x0000001409067225 */ /* 0x000fe200078e0010 */
[----:B------:R-:W-:-:S03]  /*0860*/  ULDC UR4, c[0x0][0x154] ;  /* 0x0000550000047ab9 */ /* 0x000fc60000000800 */
[----:B------:R-:W-:Y:S01]  /*0870*/  IMAD R8, R11, R20, RZ ;  /* 0x000000140b087224 */ /* 0x000fe200078e02ff */
[----:B------:R-:W2:Y:S01]  /*0880*/  LDC R5, c[0x0][0x144] ;  /* 0x00005100ff057b82 */ /* 0x000ea20000000800 */
[----:B------:R-:W3:Y:S02]  /*0890*/  F2I.U32.TRUNC.NTZ R3, R3 ;  /* 0x0000000300037305 */ /* 0x000ee4000020f000 */
[----:B------:R-:W-:-:S04]  /*08a0*/  IMAD R9, R9, R21, R8 ;  /* 0x0000001509097224 */ /* 0x000fc800078e0208 */
[----:B------:R-:W-:Y:S01]  /*08b0*/  IMAD.IADD R7, R7, 0x1, R9 ;  /* 0x0000000107077824 */ /* 0x000fe200078e0209 */
[----:B------:R-:W4:Y:S01]  /*08c0*/  LDC R12, c[0x0][0x608] ;  /* 0x00018200ff0c7b82 */ /* 0x000f220000000800 */
[----:B------:R-:W-:-:S03]  /*08d0*/  MOV R9, 0xffffffff ;  /* 0xffffffff00097802 */ /* 0x000fc60000000f00 */
[----:B0-----:R-:W-:Y:S02]  /*08e0*/  SHF.R.U64 R14, R6, R10, R7 ;  /* 0x0000000a060e7219 */ /* 0x001fe40000001207 */
[----:B------:R-:W-:Y:S02]  /*08f0*/  I2FP.F32.U32 R6, R0 ;  /* 0x0000000000067245 */ /* 0x000fe40000201000 */
[----:B------:R-:W0:Y:S01]  /*0900*/  LDC R20, c[0x0][0x658] ;  /* 0x00019600ff147b82 */ /* 0x000e220000000800 */
[----:B-1----:R-:W-:Y:S01]  /*0910*/  ISETP.NE.U32.AND P0, PT, R24, RZ, PT ;  /* 0x000000ff1800720c */ /* 0x002fe20003f05070 */
[----:B---3--:R-:W-:Y:S01]  /*0920*/  IMAD.MOV R8, RZ, RZ, -R3 ;  /* 0x000000ffff087224 */ /* 0x008fe200078e0a03 */
[----:B------:R-:W-:Y:S01]  /*0930*/  SHF.R.U32.HI R7, RZ, R10, R7 ;  /* 0x0000000aff077219 */ /* 0x000fe20000011607 */
[----:B------:R-:W-:Y:S01]  /*0940*/  FMUL R6, R6, UR4 ;  /* 0x0000000406067c20 */ /* 0x000fe20008400000 */
[----:B------:R-:W-:-:S03]  /*0950*/  ISETP.NE.AND.EX P0, PT, R25, RZ, PT, P0 ;  /* 0x000000ff1900720c */ /* 0x000fc60003f05300 */
[----:B------:R-:W1:Y:S01]  /*0960*/  LDC R13, c[0x0][0x148] ;  /* 0x00005200ff0d7b82 */ /* 0x000e620000000800 */
[----:B--2---:R-:W-:-:S07]  /*0970*/  IMAD R3, R5, R8, R4 ;  /* 0x0000000805037224 */ /* 0x004fce00078e0204 */
[----:B------:R-:W2:Y:S01]  /*0980*/  LDC R19, c[0x0][0x600] ;  /* 0x00018000ff137b82 */ /* 0x000ea20000000800 */
[-CC-:B----4-:R-:W-:Y:S02]  /*0990*/  SHF.R.U64 R26, R14, R12.reuse, R7.reuse ;  /* 0x0000000c0e1a7219 */ /* 0x190fe40000001207 */
[----:B------:R-:W-:Y:S01]  /*09a0*/  SHF.R.U32.HI R5, RZ, R12, R7 ;  /* 0x0000000cff057219 */ /* 0x000fe20000011607 */
[----:B------:R-:W-:Y:S01]  /*09b0*/  IMAD.MOV.U32 R7, RZ, RZ, 0x1 ;  /* 0x00000001ff077424 */ /* 0x000fe200078e00ff */
[----:B------:R3:W4:Y:S03]  /*09c0*/  F2I.U32.TRUNC.NTZ R12, R6 ;  /* 0x00000006000c7305 */ /* 0x000726000020f000 */
[----:B------:R-:W1:Y:S01]  /*09d0*/  LDC R21, c[0x0][0x648] ;  /* 0x00019200ff157b82 */ /* 0x000e620000000800 */
[-C--:B0-----:R-:W-:Y:S02]  /*09e0*/  SHF.L.U32 R4, R9, R20.reuse, RZ ;  /* 0x0000001409047219 */ /* 0x081fe400000006ff */
[----:B------:R-:W-:-:S02]  /*09f0*/  SHF.R.U64 R28, R26, R20, R5 ;  /* 0x000000141a1c7219 */ /* 0x000fc40000001205 */
[----:B------:R-:W-:Y:S02]  /*0a00*/  LOP3.LUT R11, RZ, R4, RZ, 0x33, !PT ;  /* 0x00000004ff0b7212 */ /* 0x000fe400078e33ff */
[-C--:B------:R-:W-:Y:S01]  /*0a10*/  SHF.R.U32.HI R5, RZ, R20.reuse, R5 ;  /* 0x00000014ff057219 */ /* 0x080fe20000011605 */
[----:B------:R-:W0:Y:S01]  /*0a20*/  LDC R27, c[0x0][0x638] ;  /* 0x00018e00ff1b7b82 */ /* 0x000e220000000800 */
[----:B------:R-:W-:Y:S01]  /*0a30*/  SHF.L.U32 R10, R7, R20, RZ ;  /* 0x00000014070a7219 */ /* 0x000fe200000006ff */
[----:B------:R-:W-:-:S06]  /*0a40*/  IMAD.MOV.U32 R4, RZ, RZ, R28 ;  /* 0x000000ffff047224 */ /* 0x000fcc00078e001c */
[----:B------:R-:W0:Y:S01]  /*0a50*/  LDC R22, c[0x0][0x610] ;  /* 0x00018400ff167b82 */ /* 0x000e220000000800 */
[----:B---34-:R-:W-:Y:S05]  /*0a60*/  @!P0 BRA `(.L_x_6) ;  /* 0x0000000000288947 */ /* 0x018fea0003800000 */
[----:B------:R-:W3:Y:S02]  /*0a70*/  LDC R9, c[0x0][0x64c] ;  /* 0x00019300ff097b82 */ /* 0x000ee40000000800 */
[----:B---3--:R-:W-:-:S05]  /*0a80*/  IADD3 R9, P0, R28, R9, RZ ;  /* 0x000000091c097210 */ /* 0x008fca0007f1e0ff */
        /* <DEDUP_REMOVED lines=8> */
.L_x_6:
[----:B-1----:R-:W-:Y:S01]  /*0b10*/  SHF.R.U64 R4, R4, R21, R5 ;  /* 0x0000001504047219 */ /* 0x002fe20000001205 */
[----:B--2---:R-:W-:Y:S01]  /*0b20*/  VIADD R5, R19, 0xffffffff ;  /* 0xffffffff13057836 */ /* 0x004fe20000000000 */
[----:B------:R-:W-:Y:S01]  /*0b30*/  LOP3.LUT R11, R26, R11, RZ, 0xc0, !PT ;  /* 0x0000000b1a0b7212 */ /* 0x000fe200078ec0ff */
[----:B------:R-:W-:Y:S01]  /*0b40*/  IMAD.MOV R12, RZ, RZ, -R12 ;  /* 0x000000ffff0c7224 */ /* 0x000fe200078e0a0c */
[----:B------:R-:W-:Y:S01]  /*0b50*/  R2UR UR42, R29 ;  /* 0x000000001d2a72ca */ /* 0x000fe200000e0000 */
[----:B------:R-:W-:Y:S01]  /*0b60*/  IMAD.MOV R6, RZ, RZ, -R4 ;  /* 0x000000ffff067224 */ /* 0x000fe200078e0a04 */
[----:B------:R-:W-:Y:S01]  /*0b70*/  LOP3.LUT R5, R14, R5, RZ, 0xc0, !PT ;  /* 0x000000050e057212 */ /* 0x000fe200078ec0ff */
[----:B------:R-:W-:Y:S02]  /*0b80*/  @P2 IMAD R3, R13, R12, R0 ;  /* 0x0000000c0d032224 */ /* 0x000fe400078e0200 */
[----:B------:R-:W-:Y:S01]  /*0b90*/  IMAD R10, R10, R4, R11 ;  /* 0x000000040a0a7224 */ /* 0x000fe200078e020b */
[----:B------:R-:W-:Y:S01]  /*0ba0*/  MOV R4, 0x1 ;  /* 0x0000000100047802 */ /* 0x000fe20000000f00 */
[----:B0-----:R-:W-:-:S02]  /*0bb0*/  IMAD R0, R6, R27, R28 ;  /* 0x0000001b06007224 */ /* 0x001fc400078e021c */
[----:B------:R-:W-:Y:S02]  /*0bc0*/  IMAD R3, R10, R22, R3 ;  /* 0x000000160a037224 */ /* 0x000fe400078e0203 */
[----:B------:R-:W-:-:S05]  /*0bd0*/  IMAD R0, R0, R19, R5 ;  /* 0x0000001300007224 */ /* 0x000fca00078e0205 */
[----:B------:R-:W-:Y:S02]  /*0be0*/  SEL R19, R0, R3, !P2 ;  /* 0x0000000300137207 */ /* 0x000fe40005000000 */
[----:B------:R-:W-:Y:S02]  /*0bf0*/  SEL R22, R3, R0, !P2 ;  /* 0x0000000003167207 */ /* 0x000fe40005000000 */
[----:B------:R-:W-:-:S07]  /*0c00*/  PRMT R3, R4, 0x7610, R3 ;  /* 0x0000761004037816 */ /* 0x000fce0000000003 */
.L_x_4:
[----:B------:R-:W-:-:S08]  /*0c10*/  NOP ;  /* 0x0000000000007918 */ /* 0x000fd00000000000 */
[----:B------:R-:W0:Y:S02]  /*0c20*/  USETMAXREG.TRY_ALLOC.CTAPOOL UP0, 0xe8 ;  /* 0x000000e8000079c8 */ /* 0x000e240008000600 */
[----:B0-----:R-:W-:-:S13]  /*0c30*/  PLOP3.LUT P0, PT, PT, PT, UP0, 0x80, 0x0 ;  /* 0x000000000000781c */ /* 0x001fda0003f0f008 */
[----:B------:R-:W-:Y:S05]  /*0c40*/  @!P0 BRA `(.L_x_4) ;  /* 0xfffffffc00f08947 */ /* 0x000fea000383ffff */
[----:B------:R-:W-:Y:S01]  /*0c50*/  ULDC.64 UR4, c[0x0][0x598] ;  /* 0x0001660000047ab9 */ /* 0x000fe20000000a00 */
[----:B------:R-:W-:Y:S01]  /*0c60*/  ULDC.64 UR36, c[0x0][0x208] ;  /* 0x0000820000247ab9 */ /* 0x000fe20000000a00 */
[----:B------:R-:W-:-:S04]  /*0c70*/  ISETP.NE.U32.AND P0, PT, RZ, UR4, PT ;  /* 0x00000004ff007c0c */ /* 0x000fc8000bf05070 */
[----:B------:R-:W-:-:S13]  /*0c80*/  ISETP.NE.AND.EX P0, PT, RZ, UR5, PT, P0 ;  /* 0x00000005ff007c0c */ /* 0x000fda000bf05300 */
[----:B------:R-:W-:Y:S05]  /*0c90*/  @!P0 BRA `(.L_x_7) ;  /* 0x00000000001c8947 */ /* 0x000fea0003800000 */
[----:B------:R-:W0:Y:S02]  /*0ca0*/  LDC.64 R4, c[0x0][0x598] ;  /* 0x00016600ff047b82 */ /* 0x000e240000000a00 */
[----:B0-----:R-:W2:Y:S02]  /*0cb0*/  LDG.E.64 R4, desc[UR36][R4.64] ;  /* 0x0000002404047981 */ /* 0x001ea4000c1e1b00 */
[----:B--2---:R-:W-:-:S04]  /*0cc0*/  ISETP.NE.U32.AND P0, PT, R4, RZ, PT ;  /* 0x000000ff0400720c */ /* 0x004fc80003f05070 */
[----:B------:R-:W-:-:S13]  /*0cd0*/  ISETP.NE.AND.EX P0, PT, R5, RZ, PT, P0 ;  /* 0x000000ff0500720c */ /* 0x000fda0003f05300 */
[----:B------:R-:W-:Y:S05]  /*0ce0*/  @!P0 BRA `(.L_x_7) ;  /* 0x0000000000088947 */ /* 0x000fea0003800000 */
[----:B------:R0:W5:Y:S01]  /*0cf0*/  LD.E R217, desc[UR36][R4.64] ;  /* 0x0000002404d97980 */ /* 0x000162000c101900 */
[----:B------:R-:W-:Y:S05]  /*0d00*/  BRA `(.L_x_8) ;  /* 0x0000000000247947 */ /* 0x000fea0003800000 */
.L_x_7:
[----:B------:R-:W-:Y:S02]  /*0d10*/  ULDC.64 UR4, c[0x0][0x588] ;  /* 0x0001620000047ab9 */ /* 0x000fe40000000a00 */
[----:B------:R-:W-:-:S04]  /*0d20*/  ISETP.NE.U32.AND P0, PT, RZ, UR4, PT ;  /* 0x00000004ff007c0c */ /* 0x000fc8000bf05070 */
[----:B------:R-:W-:-:S13]  /*0d30*/  ISETP.NE.AND.EX P0, PT, RZ, UR5, PT, P0 ;  /* 0x00000005ff007c0c */ /* 0x000fda000bf05300 */
[----:B------:R-:W-:Y:S05]  /*0d40*/  @!P0 BRA `(.L_x_9) ;  /* 0x00000000000c8947 */ /* 0x000fea0003800000 */
[----:B------:R-:W0:Y:S02]  /*0d50*/  LDC.64 R4, c[0x0][0x588] ;  /* 0x00016200ff047b82 */ /* 0x000e240000000a00 */
[----:B0-----:R1:W5:Y:S01]  /*0d60*/  LDG.E R217, desc[UR36][R4.64] ;  /* 0x0000002404d97981 */ /* 0x001362000c1e1900 */
[----:B------:R-:W-:Y:S05]  /*0d70*/  BRA `(.L_x_8) ;  /* 0x0000000000087947 */ /* 0x000fea0003800000 */
.L_x_9:
[----:B------:R-:W-:Y:S02]  /*0d80*/  ULDC UR4, c[0x0][0x580] ;  /* 0x0001600000047ab9 */ /* 0x000fe40000000800 */
[----:B------:R-:W-:-:S07]  /*0d90*/  IMAD.U32 R217, RZ, RZ, UR4 ;  /* 0x00000004ffd97e24 */ /* 0x000fce000f8e00ff */
.L_x_8:
[----:B------:R-:W-:Y:S02]  /*0da0*/  ULDC.64 UR4, c[0x0][0x5a0] ;  /* 0x0001680000047ab9 */ /* 0x000fe40000000a00 */
[----:B------:R-:W-:-:S04]  /*0db0*/  ISETP.NE.U32.AND P0, PT, RZ, UR4, PT ;  /* 0x00000004ff007c0c */ /* 0x000fc8000bf05070 */
[----:B------:R-:W-:-:S13]  /*0dc0*/  ISETP.NE.AND.EX P0, PT, RZ, UR5, PT, P0 ;  /* 0x00000005ff007c0c */ /* 0x000fda000bf05300 */
[----:B------:R-:W-:Y:S05]  /*0dd0*/  @!P0 BRA `(.L_x_10) ;  /* 0x00000000001c8947 */ /* 0x000fea0003800000 */
[----:B01----:R-:W0:Y:S02]  /*0de0*/  LDC.64 R4, c[0x0][0x5a0] ;  /* 0x00016800ff047b82 */ /* 0x003e240000000a00 */
[----:B0-----:R-:W2:Y:S02]  /*0df0*/  LDG.E.64 R4, desc[UR36][R4.64] ;  /* 0x0000002404047981 */ /* 0x001ea4000c1e1b00 */
[----:B--2---:R-:W-:-:S04]  /*0e00*/  ISETP.NE.U32.AND P0, PT, R4, RZ, PT ;  /* 0x000000ff0400720c */ /* 0x004fc80003f05070 */
[----:B------:R-:W-:-:S13]  /*0e10*/  ISETP.NE.AND.EX P0, PT, R5, RZ, PT, P0 ;  /* 0x000000ff0500720c */ /* 0x000fda0003f05300 */
[----:B------:R-:W-:Y:S05]  /*0e20*/  @!P0 BRA `(.L_x_10) ;  /* 0x0000000000088947 */ /* 0x000fea0003800000 */
[----:B------:R0:W5:Y:S01]  /*0e30*/  LD.E R216, desc[UR36][R4.64] ;  /* 0x0000002404d87980 */ /* 0x000162000c101900 */
[----:B------:R-:W-:Y:S05]  /*0e40*/  BRA `(.L_x_11) ;  /* 0x0000000000247947 */ /* 0x000fea0003800000 */
.L_x_10:
[----:B------:R-:W-:Y:S02]  /*0e50*/  ULDC.64 UR4, c[0x0][0x590] ;  /* 0x0001640000047ab9 */ /* 0x000fe40000000a00 */
[----:B------:R-:W-:-:S04]  /*0e60*/  ISETP.NE.U32.AND P0, PT, RZ, UR4, PT ;  /* 0x00000004ff007c0c */ /* 0x000fc8000bf05070 */
[----:B------:R-:W-:-:S13]  /*0e70*/  ISETP.NE.AND.EX P0, PT, RZ, UR5, PT, P0 ;  /* 0x00000005ff007c0c */ /* 0x000fda000bf05300 */
[----:B------:R-:W-:Y:S05]  /*0e80*/  @!P0 BRA `(.L_x_12) ;  /* 0x00000000000c8947 */ /* 0x000fea0003800000 */
[----:B01----:R-:W0:Y:S02]  /*0e90*/  LDC.64 R4, c[0x0][0x590] ;  /* 0x00016400ff047b82 */ /* 0x003e240000000a00 */
[----:B0-----:R1:W5:Y:S01]  /*0ea0*/  LDG.E R216, desc[UR36][R4.64] ;  /* 0x0000002404d87981 */ /* 0x001362000c1e1900 */
[----:B------:R-:W-:Y:S05]  /*0eb0*/  BRA `(.L_x_11) ;  /* 0x0000000000087947 */ /* 0x000fea0003800000 */
.L_x_12:
[----:B------:R-:W-:Y:S02]  /*0ec0*/  ULDC UR4, c[0x0][0x584] ;  /* 0x0001610000047ab9 */ /* 0x000fe40000000800 */
[----:B------:R-:W-:-:S07]  /*0ed0*/  IMAD.U32 R216, RZ, RZ, UR4 ;  /* 0x00000004ffd87e24 */ /* 0x000fce000f8e00ff */
.L_x_11:
[----:B------:R-:W-:-:S13]  /*0ee0*/  LOP3.LUT P0, RZ, R3, 0xff, RZ, 0xc0, !PT ;  /* 0x000000ff03ff7812 */ /* 0x000fda000780c0ff */
[----:B------:R-:W-:Y:S05]  /*0ef0*/  @!P0 EXIT ;  /* 0x000000000000894d */ /* 0x000fea0003800000 */
[----:B------:R-:W-:Y:S01]  /*0f00*/  ULDC UR4, c[0x0][0x28c] ;  /* 0x0000a30000047ab9 */ /* 0x000fe20000000800 */
[----:B------:R-:W-:Y:S01]  /*0f10*/  UMOV UR38, URZ ;  /* 0x0000003f00267c82 */ /* 0x000fe20008000000 */
[----:B------:R-:W-:Y:S01]  /*0f20*/  UIADD3 UR4, UR4, 0x3f, URZ ;  /* 0x0000003f04047890 */ /* 0x000fe2000fffe03f */
[----:B------:R-:W-:-:S03]  /*0f30*/  UMOV UR39, URZ ;  /* 0x0000003f00277c82 */ /* 0x000fc60008000000 */
[----:B------:R-:W-:-:S04]  /*0f40*/  USHF.R.S32.HI UR5, URZ, 0x1f, UR4 ;  /* 0x0000001f3f057899 */ /* 0x000fc80008011404 */
[----:B------:R-:W-:-:S04]  /*0f50*/  ULEA.HI UR5, UR5, UR4, URZ, 0x6 ;  /* 0x0000000405057291 */ /* 0x000fc8000f8f303f */
[----:B------:R-:W-:-:S12]  /*0f60*/  USHF.R.S32.HI UR41, URZ, 0x6, UR5 ;  /* 0x000000063f297899 */ /* 0x000fd80008011405 */
.L_x_414:
[----:B------:R-:W-:Y:S01]  /*0f70*/  LOP3.LUT R0, R18, 0x80, RZ, 0xc0, !PT ;  /* 0x0000008012007812 */ /* 0x000fe200078ec0ff */
[----:B------:R-:W2:Y:S01]  /*0f80*/  S2UR UR7, SR_CgaCtaId ;  /* 0x00000000000779c3 */ /* 0x000ea20000008800 */
[----:B------:R-:W-:Y:S02]  /*0f90*/  UMOV UR6, 0x400 ;  /* 0x0000040000067882 */ /* 0x000fe40000000000 */
[----:B------:R-:W-:-:S06]  /*0fa0*/  SHF.R.U32.HI R0, RZ, 0x7, R0 ;  /* 0x00000007ff007819 */ /* 0x000fcc0000011600 */
[----:B---3--:R-:W3:Y:S01]  /*0fb0*/  SHFL.IDX PT, R0, R0, RZ, 0x1f ;  /* 0x00001fff00007589 */ /* 0x008ee200000e0000 */
[----:B--2---:R-:W-:Y:S01]  /*0fc0*/  ULEA UR44, UR7, UR6, 0x18 ;  /* 0x00000006072c7291 */ /* 0x004fe2000f8ec03f */
[----:B---3--:R-:W-:-:S13]  /*0fd0*/  R2UR UR4, R0 ;  /* 0x00000000000472ca */ /* 0x008fda00000e0000 */
[----:B------:R-:W-:-:S04]  /*0fe0*/  ULEA.HI UR5, UR4, UR4, URZ, 0x1 ;  /* 0x0000000404057291 */ /* 0x000fc8000f8f083f */
[----:B------:R-:W-:-:S04]  /*0ff0*/  ULOP3.LUT UR5, UR5, 0x7fffe, URZ, 0xc0, !UPT ;  /* 0x0007fffe05057892 */ /* 0x000fc8000f8ec03f */
[----:B------:R-:W-:-:S03]  /*1000*/  UIADD3 UR5, UR4, -UR5, URZ ;  /* 0x8000000504057290 */ /* 0x000fc6000fffe03f */
[----:B------:R-:W-:Y:S01]  /*1010*/  ULDC UR4, c[0x0][0x28c] ;  /* 0x0000a30000047ab9 */ /* 0x000fe20000000800 */
[----:B------:R-:W-:Y:S01]  /*1020*/  ULEA UR5, UR5, UR44, 0xd ;  /* 0x0000002c05057291 */ /* 0x000fe2000f8e683f */
[----:B------:R-:W-:-:S03]  /*1030*/  ISETP.LT.AND P0, PT, RZ, UR4, PT ;  /* 0x00000004ff007c0c */ /* 0x000fc6000bf01270 */
[----:B------:R-:W-:-:S04]  /*1040*/  UIADD3 UR5, UR5, 0x100, URZ ;  /* 0x0000010005057890 */ /* 0x000fc8000fffe03f */
[----:B------:R-:W-:-:S04]  /*1050*/  USHF.R.U32.HI UR5, URZ, 0x4, UR5 ;  /* 0x000000043f057899 */ /* 0x000fc80008011605 */
[----:B------:R-:W-:Y:S02]  /*1060*/  ULOP3.LUT UR43, UR5, 0x3fff, URZ, 0xc0, !UPT ;  /* 0x00003fff052b7892 */ /* 0x000fe4000f8ec03f */
[----:B-1--45:R-:W-:Y:S10]  /*1070*/  @P0 BRA `(.L_x_13) ;  /* 0x0000000000400947 */ /* 0x032ff40003800000 */
[----:B------:R-:W-:Y:S01]  /*1080*/  MOV R0, 0x0 ;  /* 0x0000000000007802 */ /* 0x000fe20000000f00 */
[----:B------:R-:W-:Y:S01]  /*1090*/  ULDC.64 UR4, c[0x4][0x68] ;  /* 0x01001a0000047ab9 */ /* 0x000fe20000000a00 */
[----:B------:R-:W-:Y:S01]  /*10a0*/  ULDC.64 UR6, c[0x4][0x8] ;  /* 0x0100020000067ab9 */ /* 0x000fe20000000a00 */
[----:B01----:R-:W-:Y:S01]  /*10b0*/  IMAD.U32 R4, RZ, RZ, UR4 ;  /* 0x00000004ff047e24 */ /* 0x003fe2000f8e00ff */
[----:B------:R0:W1:Y:S01]  /*10c0*/  LDC.64 R14, c[0x4][R0] ;  /* 0x01000000000e7b82 */ /* 0x0000620000000a00 */
[----:B------:R-:W-:Y:S01]  /*10d0*/  IMAD.U32 R5, RZ, RZ, UR5 ;  /* 0x00000005ff057e24 */ /* 0x000fe2000f8e00ff */
[----:B------:R-:W-:Y:S01]  /*10e0*/  ULDC.64 UR4, c[0x4][0x70] ;  /* 0x01001c0000047ab9 */ /* 0x000fe20000000a00 */
[----:B------:R-:W-:Y:S01]  /*10f0*/  IMAD.U32 R10, RZ, RZ, UR6 ;  /* 0x00000006ff0a7e24 */ /* 0x000fe2000f8e00ff */
[----:B------:R-:W-:Y:S01]  /*1100*/  MOV R8, 0x1e1 ;  /* 0x000001e100087802 */ /* 0x000fe20000000f00 */
[----:B------:R-:W-:Y:S02]  /*1110*/  IMAD.U32 R6, RZ, RZ, UR4 ;  /* 0x00000004ff067e24 */ /* 0x000fe4000f8e00ff */
[----:B------:R-:W-:-:S02]  /*1120*/  IMAD.U32 R7, RZ, RZ, UR5 ;  /* 0x00000005ff077e24 */ /* 0x000fc4000f8e00ff */
[----:B------:R-:W-:Y:S02]  /*1130*/  IMAD.U32 R11, RZ, RZ, UR7 ;  /* 0x00000007ff0b7e24 */ /* 0x000fe4000f8e00ff */
[----:B------:R-:W-:Y:S02]  /*1140*/  IMAD.MOV.U32 R12, RZ, RZ, 0x1 ;  /* 0x00000001ff0c7424 */ /* 0x000fe400078e00ff */
[----:B0-----:R-:W-:-:S07]  /*1150*/  IMAD.MOV.U32 R13, RZ, RZ, RZ ;  /* 0x000000ffff0d7224 */ /* 0x001fce00078e00ff */
[----:B------:R-:W-:-:S07]  /*1160*/  LEPC R20, `(.L_x_13) ;  /* 0x000000001014794e */ /* 0x000fce0000000000 */
[----:B-1---5:R-:W-:Y:S05]  /*1170*/  CALL.ABS.NOINC R14 ;  /* 0x000000000e007343 */ /* 0x022fea0003c00000 */
.L_x_13:
[----:B------:R-:W-:-:S06]  /*1180*/  ULOP3.LUT UR4, UR40, 0x1, URZ, 0xfc, !UPT ;  /* 0x0000000128047892 */ /* 0x000fcc000f8efc3f */
[----:B------:R-:W-:-:S05]  /*1190*/  IMAD.U32 R0, RZ, RZ, UR4 ;  /* 0x00000004ff007e24 */ /* 0x000fca000f8e00ff */
[----:B------:R-:W-:-:S13]  /*11a0*/  ISETP.NE.AND P0, PT, R0, 0x3, PT ;  /* 0x000000030000780c */ /* 0x000fda0003f05270 */
[----:B------:R-:W-:Y:S05]  /*11b0*/  @!P0 BRA `(.L_x_14) ;  /* 0x0000000000048947 */ /* 0x000fea0003800000 */
[----:B------:R-:W-:Y:S01]  /*11c0*/  BPT.TRAP 0x1 ;  /* 0x000000040000795c */ /* 0x000fe20000300000 */
.L_x_14:
[----:B------:R-:W-:Y:S02]  /*11d0*/  IMAD.U32 R3, RZ, RZ, UR39 ;  /* 0x00000027ff037e24 */ /* 0x000fe4000f8e00ff */
[----:B------:R-:W-:-:S03]  /*11e0*/  IMAD.U32 R0, RZ, RZ, UR38 ;  /* 0x00000026ff007e24 */ /* 0x000fc6000f8e00ff */
[----:B------:R-:W-:Y:S02]  /*11f0*/  LEA R3, R3, UR44, 0x3 ;  /* 0x0000002c03037c11 */ /* 0x000fe4000f8e18ff */
[----:B------:R-:W-:-:S04]  /*1200*/  SHF.L.U32 R0, R0, 0x1f, RZ ;  /* 0x0000001f00007819 */ /* 0x000fc800000006ff */
[----:B------:R2:W3:Y:S01]  /*1210*/  SYNCS.PHASECHK.TRANS64.TRYWAIT P1, [R3+URZ], R0 ;  /* 0x00000000030075a7 */ /* 0x0004e2000802017f */
[----:B------:R-:W-:Y:S05]  /*1220*/  @!P0 BRA `(.L_x_15) ;  /* 0x0000000000048947 */ /* 0x000fea0003800000 */
[----:B------:R-:W-:Y:S01]  /*1230*/  BPT.TRAP 0x1 ;  /* 0x000000040000795c */ /* 0x000fe20000300000 */
.L_x_15:
[----:B---3--:R-:W-:Y:S05]  /*1240*/  @P1 BRA `(.L_x_16) ;  /* 0x0000000000081947 */ /* 0x008fea0003800000 */
[----:B------:R-:W3:Y:S02]  /*1250*/  SYNCS.PHASECHK.TRANS64.TRYWAIT P1, [R3+URZ], R0 ;  /* 0x00000000030075a7 */ /* 0x000ee4000802017f */
[----:B---3--:R-:W-:Y:S05]  /*1260*/  @!P1 BRA `(.L_x_17) ;  /* 0x000000e400ec9947 */ /* 0x008fea0003800000 */
.L_x_16:
[----:B------:R-:W-:-:S04]  /*1270*/  UISETP.LT.AND UP0, UPT, UR41, 0x1, UPT ;  /* 0x000000012900788c */ /* 0x000fc8000bf01270 */
[----:B------:R-:W-:-:S04]  /*1280*/  USEL UR4, UR41, 0x1, UP0 ;  /* 0x0000000129047887 */ /* 0x000fc80008000000 */
[----:B------:R-:W-:-:S06]  /*1290*/  UIADD3 UR4, UR41, -UR4, URZ ;  /* 0x8000000429047290 */ /* 0x000fcc000fffe03f */
[----:B--23--:R-:W-:Y:S01]  /*12a0*/  IMAD.U32 R0, RZ, RZ, UR4 ;  /* 0x00000004ff007e24 */ /* 0x00cfe2000f8e00ff */
[----:B------:R-:W-:Y:S05]  /*12b0*/  WARPSYNC.ALL ;  /* 0x0000000000007948 */ /* 0x000fea0003800000 */
[----:B------:R-:W-:Y:S01]  /*12c0*/  ISETP.GE.AND P1, PT, R0, 0x1, PT ;  /* 0x000000010000780c */ /* 0x000fe20003f26270 */
[----:B------:R-:W-:Y:S01]  /*12d0*/  UIADD3 UR4, UR44, 0x18100, URZ ;  /* 0x000181002c047890 */ /* 0x000fe2000fffe03f */
[----:B------:R-:W-:Y:S01]  /*12e0*/  WARPGROUP.ARRIVE ;  /* 0x00000000000079c5 */ /* 0x000fe20000000000 */
[----:B------:R-:W-:Y:S01]  /*12f0*/  UMOV UR9, 0x40000040 ;  /* 0x4000004000097882 */ /* 0x000fe20000000000 */
[----:B------:R-:W-:Y:S01]  /*1300*/  UMOV UR11, 0x40000040 ;  /* 0x40000040000b7882 */ /* 0x000fe20000000000 */
[----:B------:R-:W-:-:S04]  /*1310*/  USHF.R.U32.HI UR4, URZ, 0x4, UR4 ;  /* 0x000000043f047899 */ /* 0x000fc80008011604 */
[----:B------:R-:W-:Y:S02]  /*1320*/  ULOP3.LUT UR5, UR4, 0x3fff, URZ, 0xc0, !UPT ;  /* 0x00003fff04057892 */ /* 0x000fe4000f8ec03f */
[----:B------:R-:W-:Y:S02]  /*1330*/  ULOP3.LUT UR4, UR43, 0x10000, URZ, 0xfc, !UPT ;  /* 0x000100002b047892 */ /* 0x000fe4000f8efc3f */
[----:B------:R-:W-:Y:S02]  /*1340*/  ULOP3.LUT UR5, UR5, 0x10000, URZ, 0xfc, !UPT ;  /* 0x0001000005057892 */ /* 0x000fe4000f8efc3f */
[----:B------:R-:W-:Y:S02]  /*1350*/  UIMAD UR6, UR39, 0x600, UR4 ;  /* 0x00000600270678a4 */ /* 0x000fe4000f8e0204 */
[----:B------:R-:W-:-:S05]  /*1360*/  UIMAD UR7, UR39, 0x600, UR5 ;  /* 0x00000600270778a4 */ /* 0x000fca000f8e0205 */
[----:B------:R-:W-:Y:S02]  /*1370*/  UMOV UR8, UR6 ;  /* 0x0000000600087c82 */ /* 0x000fe40008000000 */
[----:B------:R-:W-:Y:S02]  /*1380*/  UMOV UR10, UR7 ;  /* 0x00000007000a7c82 */ /* 0x000fe40008000000 */
[----:B------:R-:W-:Y:S01]  /*1390*/  HGMMA.64x192x16.F32.BF16 R120, gdesc[UR8], RZ, !UPT, gsb0 ;  /* 0x02e00000087879f0 */ /* 0x000fe2000c0018ff */
[----:B------:R-:W-:Y:S01]  /*13a0*/  UIADD3 UR8, UR6, 0x400, URZ ;  /* 0x0000040006087890 */ /* 0x000fe2000fffe03f */
[----:B------:R-:W-:Y:S01]  /*13b0*/  UMOV UR9, 0x40000040 ;  /* 0x4000004000097882 */ /* 0x000fe20000000000 */
[----:B------:R-:W-:Y:S02]  /*13c0*/  WARPGROUP.DEPBAR.LE gsb0, 0x0 ;  /* 0x00008000000079c5 */ /* 0x000fe40000010000 */
[----:B------:R-:W-:-:S15]  /*13d0*/  WARPGROUP.ARRIVE ;  /* 0x00000000000079c5 */ /* 0x000fde0000000000 */
[----:B------:R-:W-:Y:S01]  /*13e0*/  HGMMA.64x192x16.F32.BF16 R24, gdesc[UR8], RZ, !UPT, gsb0 ;  /* 0x02e00000081879f0 */ /* 0x000fe2000c0018ff */
[----:B------:R-:W-:Y:S02]  /*13f0*/  UIADD3 UR8, UR6, 0x2, URZ ;  /* 0x0000000206087890 */ /* 0x000fe4000fffe03f */
[----:B------:R-:W-:Y:S01]  /*1400*/  UIADD3 UR10, UR7, 0x2, URZ ;  /* 0x00000002070a7890 */ /* 0x000fe2000fffe03f */
[----:B------:R-:W-:Y:S01]  /*1410*/  UMOV UR9, 0x40000040 ;  /* 0x4000004000097882 */ /* 0x000fe20000000000 */
[----:B------:R-:W-:Y:S01]  /*1420*/  UMOV UR11, 0x40000040 ;  /* 0x40000040000b7882 */ /* 0x000fe20000000000 */
[----:B------:R-:W-:Y:S02]  /*1430*/  WARPGROUP.DEPBAR.LE gsb0, 0x0 ;  /* 0x00008000000079c5 */ /* 0x000fe40000010000 */
[----:B------:R-:W-:-:S12]  /*1440*/  WARPGROUP.ARRIVE ;  /* 0x00000000000079c5 */ /* 0x000fd80000000000 */
[----:B------:R-:W-:Y:S01]  /*1450*/  HGMMA.64x192x16.F32.BF16 R120, gdesc[UR8], R120, gsb0 ;  /* 0x02e00000087879f0 */ /* 0x000fe20008001878 */
[----:B------:R-:W-:Y:S01]  /*1460*/  UIADD3 UR8, UR6, 0x402, URZ ;  /* 0x0000040206087890 */ /* 0x000fe2000fffe03f */
[----:B------:R-:W-:Y:S01]  /*1470*/  UMOV UR9, 0x40000040 ;  /* 0x4000004000097882 */ /* 0x000fe20000000000 */
[----:B------:R-:W-:Y:S02]  /*1480*/  WARPGROUP.DEPBAR.LE gsb0, 0x0 ;  /* 0x00008000000079c5 */ /* 0x000fe40000010000 */
[----:B------:R-:W-:-:S15]  /*1490*/  WARPGROUP.ARRIVE ;  /* 0x00000000000079c5 */ /* 0x000fde0000000000 */
[----:B------:R-:W-:Y:S01]  /*14a0*/  HGMMA.64x192x16.F32.BF16 R24, gdesc[UR8], R24, gsb0 ;  /* 0x02e00000081879f0 */ /* 0x000fe20008001818 */
        /* <DEDUP_REMOVED lines=23> */
[----:B------:R-:W-:Y:S03]  /*1620*/  HGMMA.64x192x16.F32.BF16 R24, gdesc[UR8], R24, gsb0 ;  /* 0x02e00000081879f0 */ /* 0x000fe60008001818 */
[----:B------:R-:W-:Y:S02]  /*1630*/  WARPGROUP.DEPBAR.LE gsb0, 0x0 ;  /* 0x00008000000079c5 */ /* 0x000fe40000010000 */
[----:B------:R-:W-:Y:S05]  /*1640*/  @!P1 BRA `(.L_x_18) ;  /* 0x00000004006c9947 */ /* 0x000fea0003800000 */
[----:B------:R-:W-:-:S04]  /*1650*/  UIADD3 UR6, UR39, 0x1, URZ ;  /* 0x0000000127067890 */ /* 0x000fc8000fffe03f */
[----:B------:R-:W-:-:S04]  /*1660*/  UISETP.NE.AND UP0, UPT, UR6, 0x4, UPT ;  /* 0x000000040600788c */ /* 0x000fc8000bf05270 */
[----:B------:R-:W-:Y:S02]  /*1670*/  USEL UR7, URZ, 0x1, UP0 ;  /* 0x000000013f077887 */ /* 0x000fe40008000000 */
[----:B------:R-:W-:Y:S02]  /*1680*/  USEL UR6, UR6, URZ, UP0 ;  /* 0x0000003f06067287 */ /* 0x000fe40008000000 */
[----:B------:R-:W-:-:S06]  /*1690*/  ULOP3.LUT UR7, UR38, UR7, URZ, 0x3c, !UPT ;  /* 0x0000000726077292 */ /* 0x000fcc000f8e3c3f */
[----:B01----:R-:W-:Y:S01]  /*16a0*/  IMAD.U32 R5, RZ, RZ, UR7 ;  /* 0x00000007ff057e24 */ /* 0x003fe2000f8e00ff */
[----:B------:R-:W-:-:S06]  /*16b0*/  UMOV UR7, UR39 ;  /* 0x0000002700077c82 */ /* 0x000fcc0008000000 */
.L_x_25:
[----:B01----:R-:W-:Y:S05]  /*16c0*/  @!P0 BRA `(.L_x_19) ;  /* 0x0000000000048947 */ /* 0x003fea0003800000 */
[----:B------:R-:W-:Y:S01]  /*16d0*/  BPT.TRAP 0x1 ;  /* 0x000000040000795c */ /* 0x000fe20000300000 */
.L_x_19:
[----:B------:R-:W0:Y:S01]  /*16e0*/  S2UR UR9, SR_CgaCtaId ;  /* 0x00000000000979c3 */ /* 0x000e220000008800 */
[----:B------:R-:W-:Y:S01]  /*16f0*/  UMOV UR8, 0x400 ;  /* 0x0000040000087882 */ /* 0x000fe20000000000 */
[----:B------:R-:W-:Y:S01]  /*1700*/  SHF.L.U32 R3, R5, 0x1f, RZ ;  /* 0x0000001f05037819 */ /* 0x000fe200000006ff */
[----:B0-----:R-:W-:-:S04]  /*1710*/  ULEA UR14, UR9, UR8, 0x18 ;  /* 0x00000008090e7291 */ /* 0x001fc8000f8ec03f */
[----:B------:R-:W-:-:S09]  /*1720*/  ULEA UR8, UR6, UR14, 0x3 ;  /* 0x0000000e06087291 */ /* 0x000fd2000f8e183f */
[----:B------:R0:W1:Y:S01]  /*1730*/  SYNCS.PHASECHK.TRANS64.TRYWAIT P1, [UR8], R3 ;  /* 0x00000003ff0075a7 */ /* 0x0000620008020148 */
[----:B------:R-:W-:Y:S05]  /*1740*/  @!P0 BRA `(.L_x_20) ;  /* 0x0000000000048947 */ /* 0x000fea0003800000 */
[----:B------:R-:W-:Y:S01]  /*1750*/  BPT.TRAP 0x1 ;  /* 0x000000040000795c */ /* 0x000fe20000300000 */
.L_x_20:
[----:B-1----:R-:W-:Y:S05]  /*1760*/  @P1 BRA `(.L_x_21) ;  /* 0x0000000000081947 */ /* 0x002fea0003800000 */
[----:B------:R-:W1:Y:S02]  /*1770*/  SYNCS.PHASECHK.TRANS64.TRYWAIT P1, [UR8], R3 ;  /* 0x00000003ff0075a7 */ /* 0x000e640008020148 */
[----:B-1----:R-:W-:Y:S05]  /*1780*/  @!P1 BRA `(.L_x_22) ;  /* 0x000000e000b89947 */ /* 0x002fea0003800000 */
.L_x_21:
[----:B------:R-:W-:Y:S01]  /*1790*/  UIMAD UR12, UR6, 0x600, UR4 ;  /* 0x00000600060c78a4 */ /* 0x000fe2000f8e0204 */
[----:B------:R-:W-:Y:S01]  /*17a0*/  WARPGROUP.ARRIVE ;  /* 0x00000000000079c5 */ /* 0x000fe20000000000 */
[----:B------:R-:W-:Y:S01]  /*17b0*/  UIMAD UR13, UR6, 0x600, UR5 ;  /* 0x00000600060d78a4 */ /* 0x000fe2000f8e0205 */
[----:B------:R-:W-:Y:S01]  /*17c0*/  UMOV UR9, 0x40000040 ;  /* 0x4000004000097882 */ /* 0x000fe20000000000 */
[----:B------:R-:W-:-:S03]  /*17d0*/  UMOV UR11, 0x40000040 ;  /* 0x40000040000b7882 */ /* 0x000fc60000000000 */
[----:B------:R-:W-:Y:S02]  /*17e0*/  UMOV UR8, UR12 ;  /* 0x0000000c00087c82 */ /* 0x000fe40008000000 */
[----:B------:R-:W-:Y:S02]  /*17f0*/  UMOV UR10, UR13 ;  /* 0x0000000d000a7c82 */ /* 0x000fe40008000000 */
        /* <DEDUP_REMOVED lines=44> */
[----:B------:R-:W-:Y:S01]  /*1ac0*/  BPT.TRAP 0x1 ;  /* 0x000000040000795c */ /* 0x000fe20000300000 */
.L_x_23:
[----:B------:R-:W-:Y:S02]  /*1ad0*/  UISETP.GT.U32.AND UP0, UPT, UR40, 0x1, UPT ;  /* 0x000000012800788c */ /* 0x000fe4000bf04070 */
[----:B------:R-:W-:-:S04]  /*1ae0*/  ULEA UR8, UR7, UR14, 0x3 ;  /* 0x0000000e07087291 */ /* 0x000fc8000f8e183f */
[----:B------:R-:W-:Y:S01]  /*1af0*/  UIADD3 UR8, UR8, 0x20, URZ ;  /* 0x0000002008087890 */ /* 0x000fe2000fffe03f */
[----:B------:R-:W-:-:S03]  /*1b00*/  PLOP3.LUT P1, PT, PT, PT, UP0, 0x80, 0x0 ;  /* 0x000000000000781c */ /* 0x000fc60003f2f008 */
[----:B------:R-:W-:-:S09]  /*1b10*/  UPRMT UR8, URZ, 0x654, UR8 ;  /* 0x000006543f087896 */ /* 0x000fd20008000008 */
[----:B------:R-:W-:Y:S01]  /*1b20*/  SYNCS.ARRIVE.TRANS64.RED.A1T0 RZ, [UR8], RZ ;  /* 0x000000ffffff79a7 */ /* 0x000fe20008100408 */
[----:B------:R-:W-:Y:S05]  /*1b30*/  @P1 BRA `(.L_x_24) ;  /* 0x0000000000041947 */ /* 0x000fea0003800000 */
[----:B------:R-:W-:Y:S01]  /*1b40*/  BPT.TRAP 0x1 ;  /* 0x000000040000795c */ /* 0x000fe20000300000 */
.L_x_24:
[----:B------:R-:W-:Y:S01]  /*1b50*/  UIADD3 UR6, UR6, 0x1, URZ ;  /* 0x0000000106067890 */ /* 0x000fe2000fffe03f */
[C---:B------:R-:W-:Y:S01]  /*1b60*/  ISETP.GT.AND P1, PT, R0.reuse, 0x1, PT ;  /* 0x000000010000780c */ /* 0x040fe20003f24270 */
[----:B------:R-:W-:Y:S01]  /*1b70*/  UIADD3 UR7, UR7, 0x1, URZ ;  /* 0x0000000107077890 */ /* 0x000fe2000fffe03f */
[----:B------:R-:W-:Y:S01]  /*1b80*/  VIADD R0, R0, 0xffffffff ;  /* 0xffffffff00007836 */ /* 0x000fe20000000000 */
[----:B------:R-:W-:Y:S02]  /*1b90*/  UISETP.NE.AND UP0, UPT, UR6, 0x4, UPT ;  /* 0x000000040600788c */ /* 0x000fe4000bf05270 */
[----:B------:R-:W-:Y:S02]  /*1ba0*/  UISETP.NE.AND UP1, UPT, UR7, 0x4, UPT ;  /* 0x000000040700788c */ /* 0x000fe4000bf25270 */
[----:B------:R-:W-:Y:S02]  /*1bb0*/  USEL UR8, URZ, 0x1, UP0 ;  /* 0x000000013f087887 */ /* 0x000fe40008000000 */
[----:B------:R-:W-:-:S02]  /*1bc0*/  USEL UR6, UR6, URZ, UP0 ;  /* 0x0000003f06067287 */ /* 0x000fc40008000000 */
[----:B------:R-:W-:Y:S02]  /*1bd0*/  USEL UR7, UR7, URZ, UP1 ;  /* 0x0000003f07077287 */ /* 0x000fe40008800000 */
[----:B------:R-:W-:Y:S01]  /*1be0*/  LOP3.LUT R5, R5, UR8, RZ, 0x3c, !PT ;  /* 0x0000000805057c12 */ /* 0x000fe2000f8e3cff */
[----:B------:R-:W-:Y:S09]  /*1bf0*/  @P1 BRA `(.L_x_25) ;  /* 0xfffffff800b01947 */ /* 0x000ff2000383ffff */
.L_x_18:
[----:B------:R-:W2:Y:S02]  /*1c00*/  LDC R0, c[0x0][0x28c] ;  /* 0x0000a300ff007b82 */ /* 0x000ea40000000800 */
[----:B--2---:R-:W-:-:S13]  /*1c10*/  ISETP.GE.AND P1, PT, R0, 0x1, PT ;  /* 0x000000010000780c */ /* 0x004fda0003f26270 */
[----:B------:R-:W-:Y:S05]  /*1c20*/  @!P1 BRA `(.L_x_26) ;  /* 0x0000000000449947 */ /* 0x000fea0003800000 */
[----:B------:R-:W-:Y:S05]  /*1c30*/  @!P0 BRA `(.L_x_27) ;  /* 0x0000000000048947 */ /* 0x000fea0003800000 */
[----:B------:R-:W-:Y:S01]  /*1c40*/  BPT.TRAP 0x1 ;  /* 0x000000040000795c */ /* 0x000fe20000300000 */
.L_x_27:
[----:B------:R-:W2:Y:S01]  /*1c50*/  S2UR UR6, SR_CgaCtaId ;  /* 0x00000000000679c3 */ /* 0x000ea20000008800 */
[----:B------:R-:W-:Y:S01]  /*1c60*/  UISETP.LT.AND UP0, UPT, UR41, 0x1, UPT ;  /* 0x000000012900788c */ /* 0x000fe2000bf01270 */
[----:B------:R-:W-:-:S03]  /*1c70*/  UMOV UR5, 0x400 ;  /* 0x0000040000057882 */ /* 0x000fc60000000000 */
[----:B------:R-:W-:Y:S02]  /*1c80*/  USEL UR4, UR41, 0x1, UP0 ;  /* 0x0000000129047887 */ /* 0x000fe40008000000 */
[----:B------:R-:W-:Y:S02]  /*1c90*/  UISETP.GT.U32.AND UP0, UPT, UR40, 0x1, UPT ;  /* 0x000000012800788c */ /* 0x000fe4000bf04070 */
[----:B------:R-:W-:-:S04]  /*1ca0*/  UIADD3 UR4, UR39, UR41, -UR4 ;  /* 0x0000002927047290 */ /* 0x000fc8000fffe804 */
[----:B------:R-:W-:Y:S01]  /*1cb0*/  USHF.L.U32 UR4, UR4, 0x3, URZ ;  /* 0x0000000304047899 */ /* 0x000fe2000800063f */
[----:B------:R-:W-:-:S03]  /*1cc0*/  PLOP3.LUT P0, PT, PT, PT, UP0, 0x80, 0x0 ;  /* 0x000000000000781c */ /* 0x000fc60003f0f008 */
[----:B------:R-:W-:Y:S02]  /*1cd0*/  ULOP3.LUT UR4, UR4, 0x18, URZ, 0xc0, !UPT ;  /* 0x0000001804047892 */ /* 0x000fe4000f8ec03f */
[----:B--2---:R-:W-:-:S04]  /*1ce0*/  ULEA UR5, UR6, UR5, 0x18 ;  /* 0x0000000506057291 */ /* 0x004fc8000f8ec03f */
[----:B------:R-:W-:-:S04]  /*1cf0*/  UIADD3 UR4, UR5, 0x20, UR4 ;  /* 0x0000002005047890 */ /* 0x000fc8000fffe004 */
[----:B------:R-:W-:-:S09]  /*1d00*/  UPRMT UR4, URZ, 0x654, UR4 ;  /* 0x000006543f047896 */ /* 0x000fd20008000004 */
[----:B------:R-:W-:Y:S01]  /*1d10*/  SYNCS.ARRIVE.TRANS64.RED.A1T0 RZ, [UR4], RZ ;  /* 0x000000ffffff79a7 */ /* 0x000fe20008100404 */
[----:B------:R-:W-:Y:S05]  /*1d20*/  @P0 BRA `(.L_x_26) ;  /* 0x0000000000040947 */ /* 0x000fea0003800000 */
[----:B------:R-:W-:Y:S01]  /*1d30*/  BPT.TRAP 0x1 ;  /* 0x000000040000795c */ /* 0x000fe20000300000 */
.L_x_26:
[----:B------:R-:W2:Y:S01]  /*1d40*/  LDC R6, c[0x0][0x288] ;  /* 0x0000a200ff067b82 */ /* 0x000ea20000000800 */
[----:B01----:R-:W-:Y:S01]  /*1d50*/  SHF.R.U32.HI R3, RZ, 0x2, R18 ;  /* 0x00000002ff037819 */ /* 0x003fe20000011612 */
[----:B------:R-:W-:Y:S01]  /*1d60*/  UIADD3 UR39, UR41, UR39, URZ ;  /* 0x0000002729277290 */ /* 0x000fe2000fffe03f */
[----:B------:R-:W-:Y:S01]  /*1d70*/  LOP3.LUT R0, R23, 0x1, RZ, 0xc0, !PT ;  /* 0x0000000117007812 */ /* 0x000fe200078ec0ff */
[----:B------:R-:W-:Y:S01]  /*1d80*/  IMAD R19, R19, 0xc0, RZ ;  /* 0x000000c013137824 */ /* 0x000fe200078e02ff */
[----:B------:R-:W-:Y:S01]  /*1d90*/  LOP3.LUT R4, R18, 0x60, RZ, 0xc0, !PT ;  /* 0x0000006012047812 */ /* 0x000fe200078ec0ff */
[----:B------:R-:W-:Y:S01]  /*1da0*/  USHF.R.U32.HI UR4, URZ, 0x2, UR39 ;  /* 0x000000023f047899 */ /* 0x000fe20008011627 */
[----:B------:R-:W-:Y:S01]  /*1db0*/  LOP3.LUT R3, R3, 0x7, RZ, 0xc0, !PT ;  /* 0x0000000703037812 */ /* 0x000fe200078ec0ff */
[----:B------:R-:W-:Y:S01]  /*1dc0*/  USHF.R.S32.HI UR9, URZ, 0x1f, UR42 ;  /* 0x0000001f3f097899 */ /* 0x000fe2000801142a */
[----:B------:R-:W-:Y:S01]  /*1dd0*/  SHF.L.U32 R220, R0, 0x6, RZ ;  /* 0x0000000600dc7819 */ /* 0x000fe200000006ff */
[----:B------:R-:W-:Y:S01]  /*1de0*/  ULOP3.LUT UR4, UR4, 0x1, URZ, 0xc0, !UPT ;  /* 0x0000000104047892 */ /* 0x000fe2000f8ec03f */
[----:B------:R-:W-:Y:S01]  /*1df0*/  SHF.R.U32.HI R4, RZ, 0x1, R4 ;  /* 0x00000001ff047819 */ /* 0x000fe20000011604 */
[----:B------:R-:W-:Y:S01]  /*1e00*/  ULDC UR8, c[0x0][0x284] ;  /* 0x0000a10000087ab9 */ /* 0x000fe20000000800 */
[--C-:B------:R-:W-:Y:S01]  /*1e10*/  LOP3.LUT R220, R220, 0x40, R3.reuse, 0xe2, !PT ;  /* 0x00000040dcdc7812 */ /* 0x100fe200078ee203 */
[----:B------:R-:W-:Y:S01]  /*1e20*/  ULDC.64 UR6, c[0x0][0x5d0] ;  /* 0x0001740000067ab9 */ /* 0x000fe20000000a00 */
[-C--:B------:R-:W-:Y:S01]  /*1e30*/  IADD3 R5, RZ, -R4.reuse, -R3 ;  /* 0x80000004ff057210 */ /* 0x080fe20007ffe803 */
[----:B------:R-:W-:Y:S01]  /*1e40*/  UISETP.GT.U32.AND UP0, UPT, UR39, 0x3, UPT ;  /* 0x000000032700788c */ /* 0x000fe2000bf04070 */
[----:B------:R-:W-:Y:S01]  /*1e50*/  LOP3.LUT R3, R18, 0x3, RZ, 0xc0, !PT ;  /* 0x0000000312037812 */ /* 0x000fe200078ec0ff */
[----:B------:R-:W-:Y:S01]  /*1e60*/  UISETP.NE.U32.AND UP1, UPT, UR4, 0x1, UPT ;  /* 0x000000010400788c */ /* 0x000fe2000bf25070 */
[----:B------:R-:W-:Y:S01]  /*1e70*/  LOP3.LUT R220, R220, R4, RZ, 0xfc, !PT ;  /* 0x00000004dcdc7212 */ /* 0x000fe200078efcff */
[----:B------:R-:W-:Y:S01]  /*1e80*/  IMAD.SHL.U32 R4, R18, 0x2, RZ ;  /* 0x0000000212047824 */ /* 0x000fe200078e00ff */
[----:B------:R-:W-:Y:S01]  /*1e90*/  UIMAD UR5, UR9, UR6, URZ ;  /* 0x00000006090572a4 */ /* 0x000fe2000f8e023f */
[----:B------:R-:W-:Y:S01]  /*1ea0*/  IMAD R0, R0, -0x40, R5 ;  /* 0xffffffc000007824 */ /* 0x000fe200078e0205 */
[----:B------:R-:W-:Y:S01]  /*1eb0*/  UISETP.LT.U32.AND UP0, UPT, UR41, 0x4, UP0 ;  /* 0x000000042900788c */ /* 0x000fe20008701070 */
[----:B--2---:R-:W-:Y:S01]  /*1ec0*/  IMAD R8, R3, -0x2, R6 ;  /* 0xfffffffe03087824 */ /* 0x004fe200078e0206 */
[C---:B------:R-:W-:Y:S01]  /*1ed0*/  ISETP.GE.AND P0, PT, R19.reuse, R6, PT ;  /* 0x000000061300720c */ /* 0x040fe20003f06270 */
[C---:B------:R-:W-:Y:S01]  /*1ee0*/  IMAD R3, R22.reuse, 0xc0, RZ ;  /* 0x000000c016037824 */ /* 0x040fe200078e02ff */
[----:B------:R-:W-:Y:S01]  /*1ef0*/  LOP3.LUT R4, R19, 0x6, R4, 0xf8, !PT ;  /* 0x0000000613047812 */ /* 0x000fe200078ef804 */
[----:B------:R-:W-:Y:S01]  /*1f00*/  IMAD.U32 R7, RZ, RZ, UR6 ;  /* 0x00000006ff077e24 */ /* 0x000fe2000f8e00ff */
[----:B------:R-:W-:Y:S01]  /*1f10*/  UISETP.GT.U32.AND UP1, UPT, UR41, 0x3, !UP1 ;  /* 0x000000032900788c */ /* 0x000fe2000cf24070 */
[----:B------:R-:W-:Y:S01]  /*1f20*/  IMAD.MOV.U32 R221, RZ, RZ, RZ ;  /* 0x000000ffffdd7224 */ /* 0x000fe200078e00ff */
[C---:B------:R-:W-:Y:S01]  /*1f30*/  ISETP.GE.OR P0, PT, R3.reuse, UR8, P0 ;  /* 0x0000000803007c0c */ /* 0x040fe20008706670 */
[----:B------:R-:W-:Y:S01]  /*1f40*/  UIMAD UR5, UR42, UR7, UR5 ;  /* 0x000000072a0572a4 */ /* 0x000fe2000f8e0205 */
[----:B------:R-:W-:Y:S01]  /*1f50*/  SHF.R.S32.HI R5, RZ, 0x1f, R4 ;  /* 0x0000001fff057819 */ /* 0x000fe20000011404 */
[----:B------:R-:W-:Y:S01]  /*1f60*/  USEL UR6, URZ, 0x1, !UP0 ;  /* 0x000000013f067887 */ /* 0x000fe2000c000000 */
[----:B------:R-:W-:Y:S01]  /*1f70*/  IADD3 R0, -R3, UR8, R0 ;  /* 0x0000000803007c10 */ /* 0x000fe2000fffe100 */
[----:B------:R-:W-:Y:S01]  /*1f80*/  USEL UR4, URZ, 0x1, !UP1 ;  /* 0x000000013f047887 */ /* 0x000fe2000c800000 */
[----:B------:R-:W-:Y:S01]  /*1f90*/  IMAD.WIDE R220, R22, 0xc0, R220 ;  /* 0x000000c016dc7825 */ /* 0x000fe200078e02dc */
[----:B------:R-:W-:-:S02]  /*1fa0*/  ULOP3.LUT UR39, UR39, 0x3, URZ, 0xc0, !UPT ;  /* 0x0000000327277892 */ /* 0x000fc4000f8ec03f */
[----:B------:R-:W-:Y:S01]  /*1fb0*/  ULOP3.LUT UR38, UR4, UR38, UR6, 0x96, !UPT ;  /* 0x0000002604267292 */ /* 0x000fe2000f8e9606 */
[----:B------:R-:W-:-:S04]  /*1fc0*/  IMAD.WIDE.U32 R6, R7, UR42, R4 ;  /* 0x0000002a07067c25 */ /* 0x000fc8000f8e0004 */
[----:B------:R-:W-:Y:S02]  /*1fd0*/  VIADD R7, R7, UR5 ;  /* 0x0000000507077c36 */ /* 0x000fe40008000000 */
[----:B------:R-:W-:Y:S02]  /*1fe0*/  IMAD.IADD R3, R8, 0x1, -R19 ;  /* 0x0000000108037824 */ /* 0x000fe400078e0a13 */
[----:B------:R-:W-:Y:S01]  /*1ff0*/  IMAD.MOV.U32 R22, RZ, RZ, -0x1 ;  /* 0xffffffffff167424 */ /* 0x000fe200078e00ff */
[----:B------:R-:W-:Y:S06]  /*2000*/  @P0 BRA `(.L_x_28) ;  /* 0x000000bc00500947 */ /* 0x000fec0003800000 */
[----:B-----5:R-:W-:Y:S01]  /*2010*/  FSETP.NEU.AND P1, PT, R216, RZ, PT ;  /* 0x000000ffd800720b */ /* 0x020fe20003f2d000 */
[----:B------:R-:W-:Y:S01]  /*2020*/  ULDC.64 UR4, c[0x0][0x5c8] ;  /* 0x0001720000047ab9 */ /* 0x000fe20000000a00 */
[----:B------:R-:W-:Y:S01]  /*2030*/  ISETP.GT.AND P3, PT, R0, RZ, PT ;  /* 0x000000ff0000720c */ /* 0x000fe20003f64270 */
[----:B------:R-:W-:Y:S01]  /*2040*/  IMAD R9, R221, UR4, RZ ;  /* 0x00000004dd097c24 */ /* 0x000fe2000f8e02ff */
[----:B------:R-:W-:Y:S01]  /*2050*/  BSSY B0, `(.L_x_28) ;  /* 0x0000bcf000007945 */ /* 0x000fe20003800000 */
[----:B------:R-:W-:Y:S01]  /*2060*/  IMAD.WIDE.U32 R6, R220, UR4, R6 ;  /* 0x00000004dc067c25 */ /* 0x000fe2000f8e0006 */
[----:B------:R-:W-:-:S03]  /*2070*/  ISETP.GT.AND P0, PT, R3, RZ, P3 ;  /* 0x000000ff0300720c */ /* 0x000fc60001f04270 */
[----:B------:R-:W-:-:S04]  /*2080*/  IMAD R9, R220, UR5, R9 ;  /* 0x00000005dc097c24 */ /* 0x000fc8000f8e0209 */
[----:B------:R-:W-:Y:S01]  /*2090*/  IMAD.IADD R223, R7, 0x1, R9 ;  /* 0x0000000107df7824 */ /* 0x000fe200078e0209 */
[----:B------:R-:W-:Y:S06]  /*20a0*/  @!P1 BRA `(.L_x_29) ;  /* 0x00000084006c9947 */ /* 0x000fec0003800000 */
[----:B------:R-:W0:Y:S01]  /*20b0*/  LDC.64 R218, c[0x0][0x5b8] ;  /* 0x00016e00ffda7b82 */ /* 0x000e220000000a00 */
[----:B------:R-:W-:-:S07]  /*20c0*/  ULDC.64 UR6, c[0x0][0x5c0] ;  /* 0x0001700000067ab9 */ /* 0x000fce0000000a00 */
[----:B------:R-:W1:Y:S08]  /*20d0*/  LDC.64 R20, c[0x0][0x5b0] ;  /* 0x00016c00ff147b82 */ /* 0x000e700000000a00 */
[----:B------:R-:W2:Y:S01]  /*20e0*/  LDC.64 R14, c[0x0][0x5a8] ;  /* 0x00016a00ff0e7b82 */ /* 0x000ea20000000a00 */
[C---:B0-----:R-:W-:Y:S02]  /*20f0*/  IMAD R8, R218.reuse, UR9, RZ ;  /* 0x00000009da087c24 */ /* 0x041fe4000f8e02ff */
[----:B------:R-:W-:-:S04]  /*2100*/  IMAD.WIDE.U32 R12, R218, UR42, R4 ;  /* 0x0000002ada0c7c25 */ /* 0x000fc8000f8e0004 */
[----:B------:R-:W-:Y:S01]  /*2110*/  IMAD R219, R219, UR42, R8 ;  /* 0x0000002adbdb7c24 */ /* 0x000fe2000f8e0208 */
[----:B------:R-:W-:Y:S01]  /*2120*/  MOV R10, R12 ;  /* 0x0000000c000a7202 */ /* 0x000fe20000000f00 */
[-C--:B-1----:R-:W-:Y:S02]  /*2130*/  IMAD R19, R221, R20.reuse, RZ ;  /* 0x00000014dd137224 */ /* 0x082fe400078e02ff */
[----:B------:R-:W-:Y:S02]  /*2140*/  IMAD.IADD R11, R13, 0x1, R219 ;  /* 0x000000010d0b7824 */ /* 0x000fe400078e02db */
[C---:B------:R-:W-:Y:S02]  /*2150*/  IMAD R19, R220.reuse, R21, R19 ;  /* 0x00000015dc137224 */ /* 0x040fe400078e0213 */
[----:B------:R-:W-:-:S04]  /*2160*/  IMAD.WIDE.U32 R8, R220, R20, R10 ;  /* 0x00000014dc087225 */ /* 0x000fc800078e000a */
[----:B------:R-:W-:Y:S01]  /*2170*/  IMAD.IADD R7, R9, 0x1, R19 ;  /* 0x0000000109077824 */ /* 0x000fe200078e0213 */
[----:B--2---:R-:W-:-:S04]  /*2180*/  LEA R226, P1, R8, R14, 0x1 ;  /* 0x0000000e08e27211 */ /* 0x004fc800078208ff */
[----:B------:R-:W-:-:S05]  /*2190*/  LEA.HI.X R227, R8, R15, R7, 0x1, P1 ;  /* 0x0000000f08e37211 */ /* 0x000fca00008f0c07 */
[----:B------:R-:W2:Y:S01]  /*21a0*/  @P0 LDG.E.LTC128B.U16 R224, desc[UR36][R226.64] ;  /* 0x00000024e2e00981 */ /* 0x000ea2000c1e1520 */
[C---:B------:R-:W-:Y:S01]  /*21b0*/  LEA R8, P1, R6.reuse, UR6, 0x1 ;  /* 0x0000000606087c11 */ /* 0x040fe2000f8208ff */
[----:B------:R-:W-:Y:S03]  /*21c0*/  BSSY B1, `(.L_x_30) ;  /* 0x0000011000017945 */ /* 0x000fe60003800000 */
[----:B------:R-:W-:Y:S01]  /*21d0*/  LEA.HI.X R9, R6, UR7, R223, 0x1, P1 ;  /* 0x0000000706097c11 */ /* 0x000fe200088f0cdf */
[----:B------:R-:W-:-:S04]  /*21e0*/  IMAD.WIDE.U32 R222, R220, R20, R4 ;  /* 0x00000014dcde7225 */ /* 0x000fc800078e0004 */
[----:B------:R-:W-:Y:S02]  /*21f0*/  IMAD.IADD R223, R19, 0x1, R223 ;  /* 0x0000000113df7824 */ /* 0x000fe400078e02df */
[----:B------:R-:W-:-:S04]  /*2200*/  IMAD.WIDE.U32 R222, R218, UR42, R222 ;  /* 0x0000002adade7c25 */ /* 0x000fc8000f8e00de */
[----:B--2---:R-:W-:-:S04]  /*2210*/  IMAD.U32 R7, R224, 0x10000, RZ ;  /* 0x00010000e0077824 */ /* 0x004fc800078e00ff */
[----:B------:R-:W-:-:S04]  /*2220*/  FMUL R7, R7, R216 ;  /* 0x000000d807077220 */ /* 0x000fc80000400000 */
[----:B------:R-:W-:-:S05]  /*2230*/  FFMA R7, R120, R217, R7 ;  /* 0x000000d978077223 */ /* 0x000fca0000000007 */
[----:B------:R-:W-:-:S04]  /*2240*/  F2FP.BF16.F32.PACK_AB R7, RZ, R7 ;  /* 0x00000007ff07723e */ /* 0x000fc800000010ff */
[----:B------:R-:W-:Y:S01]  /*2250*/  PRMT R120, R7, 0x7610, R120 ;  /* 0x0000761007787816 */ /* 0x000fe20000000078 */
[----:B------:R-:W-:-:S04]  /*2260*/  IMAD.IADD R7, R219, 0x1, R223 ;  /* 0x00000001db077824 */ /* 0x000fc800078e02df */
[----:B------:R0:W-:Y:S01]  /*2270*/  @P0 STG.E.U16 desc[UR36][R8.64], R120 ;  /* 0x0000007808000986 */ /* 0x0001e2000c101524 */
[----:B------:R-:W-:-:S04]  /*2280*/  LEA R6, P0, R222, R14, 0x1 ;  /* 0x0000000ede067211 */ /* 0x000fc800078008ff */
[----:B------:R-:W-:Y:S02]  /*2290*/  LEA.HI.X R7, R222, R15, R7, 0x1, P0 ;  /* 0x0000000fde077211 */ /* 0x000fe400000f0c07 */
[----:B------:R-:W-:-:S13]  /*22a0*/  ISETP.GT.AND P0, PT, R3, 0x1, P3 ;  /* 0x000000010300780c */ /* 0x000fda0001f04270 */
[----:B0-----:R-:W-:Y:S05]  /*22b0*/  @!P0 BRA `(.L_x_31) ;  /* 0x0000000000048947 */ /* 0x001fea0003800000 */
[----:B------:R0:W5:Y:S02]  /*22c0*/  LDG.E.LTC128B.U16 R224, desc[UR36][R6.64+0x2] ;  /* 0x0000022406e07981 */ /* 0x000164000c1e1520 */
.L_x_31:
[----:B------:R-:W-:Y:S05]  /*22d0*/  BSYNC B1 ;  /* 0x0000000000017941 */ /* 0x000fea0003800000 */
.L_x_30:
[----:B-----5:R-:W-:-:S04]  /*22e0*/  IMAD.U32 R223, R224, 0x10000, RZ ;  /* 0x00010000e0df7824 */ /* 0x020fc800078e00ff */
[----:B------:R-:W-:-:S04]  /*22f0*/  FMUL R120, R223, R216 ;  /* 0x000000d8df787220 */ /* 0x000fc80000400000 */
[----:B------:R-:W-:-:S05]  /*2300*/  FFMA R120, R121, R217, R120 ;  /* 0x000000d979787223 */ /* 0x000fca0000000078 */
[----:B------:R-:W-:-:S04]  /*2310*/  F2FP.BF16.F32.PACK_AB R120, RZ, R120 ;  /* 0x00000078ff78723e */ /* 0x000fc800000010ff */
[----:B------:R-:W-:Y:S01]  /*2320*/  PRMT R121, R120, 0x7610, R121 ;  /* 0x0000761078797816 */ /* 0x000fe20000000079 */
[----:B------:R-:W-:-:S04]  /*2330*/  IMAD.SHL.U32 R120, R20, 0x8, RZ ;  /* 0x0000000814787824 */ /* 0x000fc800078e00ff */
[----:B------:R1:W-:Y:S01]  /*2340*/  @P0 STG.E.U16 desc[UR36][R8.64+0x2], R121 ;  /* 0x0000027908000986 */ /* 0x0003e2000c101524 */
[----:B------:R-:W-:-:S04]  /*2350*/  ISETP.GT.AND P0, PT, R0, 0x8, PT ;  /* 0x000000080000780c */ /* 0x000fc80003f04270 */
[----:B------:R-:W-:Y:S02]  /*2360*/  ISETP.GT.AND P1, PT, R3, RZ, P0 ;  /* 0x000000ff0300720c */ /* 0x000fe40000724270 */
[----:B-1----:R-:W-:-:S03]  /*2370*/  SHF.L.U64.HI R121, R20, 0x3, R21 ;  /* 0x0000000314797819 */ /* 0x002fc60000010215 */
[----:B------:R-:W-:-:S04]  /*2380*/  IMAD.WIDE.U32 R222, R220, R20, R120 ;  /* 0x00000014dcde7225 */ /* 0x000fc800078e0078 */
[----:B------:R-:W-:Y:S01]  /*2390*/  IMAD.IADD R19, R19, 0x1, R223 ;  /* 0x0000000113137824 */ /* 0x000fe200078e02df */
[----:B------:R-:W-:-:S05]  /*23a0*/  IADD3 R223, P2, R12, R222, RZ ;  /* 0x000000de0cdf7210 */ /* 0x000fca0007f5e0ff */
[----:B------:R-:W-:Y:S01]  /*23b0*/  IMAD.X R226, R19, 0x1, R11, P2 ;  /* 0x0000000113e27824 */ /* 0x000fe200010e060b */
[----:B------:R-:W-:-:S04]  /*23c0*/  LEA R228, P2, R223, R14, 0x1 ;  /* 0x0000000edfe47211 */ /* 0x000fc800078408ff */
[--C-:B------:R-:W-:Y:S02]  /*23d0*/  LEA.HI.X R229, R223, R15, R226.reuse, 0x1, P2 ;  /* 0x0000000fdfe57211 */ /* 0x100fe400010f0ce2 */
[----:B------:R-:W-:-:S06]  /*23e0*/  PRMT R226, R224, 0x7610, R226 ;  /* 0x00007610e0e27816 */ /* 0x000fcc00000000e2 */
[----:B------:R-:W2:Y:S01]  /*23f0*/  @P1 LDG.E.LTC128B.U16 R226, desc[UR36][R228.64] ;  /* 0x00000024e4e21981 */ /* 0x000ea2000c1e1520 */
[----:B------:R-:W-:Y:S01]  /*2400*/  IADD3 R224, P2, R4, R222, RZ ;  /* 0x000000de04e07210 */ /* 0x000fe20007f5e0ff */
[----:B------:R-:W-:Y:S01]  /*2410*/  IMAD.U32 R227, RZ, RZ, UR4 ;  /* 0x00000004ffe37e24 */ /* 0x000fe2000f8e00ff */
[----:B------:R-:W-:Y:S02]  /*2420*/  BSSY B1, `(.L_x_32) ;  /* 0x0000014000017945 */ /* 0x000fe40003800000 */
[----:B------:R-:W-:-:S03]  /*2430*/  IADD3.X R225, R5, R19, RZ, P2, !PT ;  /* 0x0000001305e17210 */ /* 0x000fc600017fe4ff */
[----:B------:R-:W-:-:S04]  /*2440*/  IMAD.WIDE.U32 R224, R218, UR42, R224 ;  /* 0x0000002adae07c25 */ /* 0x000fc8000f8e00e0 */
[----:B------:R-:W-:Y:S01]  /*2450*/  IMAD.IADD R19, R219, 0x1, R225 ;  /* 0x00000001db137824 */ /* 0x000fe200078e02e1 */
[----:B------:R-:W-:-:S04]  /*2460*/  LEA R222, P2, R224, R14, 0x1 ;  /* 0x0000000ee0de7211 */ /* 0x000fc800078408ff */
[----:B------:R-:W-:Y:S01]  /*2470*/  LEA.HI.X R223, R224, R15, R19, 0x1, P2 ;  /* 0x0000000fe0df7211 */ /* 0x000fe200010f0c13 */
[----:B------:R-:W-:-:S05]  /*2480*/  IMAD.U32 R224, RZ, RZ, UR5 ;  /* 0x00000005ffe07e24 */ /* 0x000fca000f8e00ff */
[----:B------:R-:W-:Y:S01]  /*2490*/  SHF.L.U64.HI R227, R227, 0x4, R224 ;  /* 0x00000004e3e37819 */ /* 0x000fe200000102e0 */
[----:B--2---:R-:W-:-:S04]  /*24a0*/  IMAD.U32 R19, R226, 0x10000, RZ ;  /* 0x00010000e2137824 */ /* 0x004fc800078e00ff */
[----:B------:R-:W-:-:S04]  /*24b0*/  FMUL R19, R19, R216 ;  /* 0x000000d813137220 */ /* 0x000fc80000400000 */
[----:B------:R-:W-:Y:S01]  /*24c0*/  FFMA R122, R122, R217, R19 ;  /* 0x000000d97a7a7223 */ /* 0x000fe20000000013 */
[----:B------:R-:W-:-:S04]  /*24d0*/  IMAD.U32 R19, RZ, RZ, UR4 ;  /* 0x00000004ff137e24 */ /* 0x000fc8000f8e00ff */
[----:B------:R-:W-:Y:S01]  /*24e0*/  IMAD.SHL.U32 R19, R19, 0x10, RZ ;  /* 0x0000001013137824 */ /* 0x000fe200078e00ff */
[----:B------:R-:W-:-:S04]  /*24f0*/  F2FP.BF16.F32.PACK_AB R122, RZ, R122 ;  /* 0x0000007aff7a723e */ /* 0x000fc800000010ff */
[----:B------:R-:W-:-:S05]  /*2500*/  IADD3 R224, P2, R19, R8, RZ ;  /* 0x0000000813e07210 */ /* 0x000fca0007f5e0ff */
[----:B------:R-:W-:-:S05]  /*2510*/  IMAD.X R225, R227, 0x1, R9, P2 ;  /* 0x00000001e3e17824 */ /* 0x000fca00010e0609 */
[----:B------:R1:W-:Y:S01]  /*2520*/  @P1 STG.E.U16 desc[UR36][R224.64], R122 ;  /* 0x0000007ae0001986 */ /* 0x0003e2000c101524 */
[----:B------:R-:W-:-:S13]  /*2530*/  ISETP.GT.AND P1, PT, R3, 0x1, P0 ;  /* 0x000000010300780c */ /* 0x000fda0000724270 */
[----:B-1----:R-:W-:Y:S05]  /*2540*/  @!P1 BRA `(.L_x_33) ;  /* 0x0000000000049947 */ /* 0x002fea0003800000 */
[----:B------:R1:W5:Y:S02]  /*2550*/  LDG.E.LTC128B.U16 R226, desc[UR36][R222.64+0x2] ;  /* 0x00000224dee27981 */ /* 0x000364000c1e1520 */
.L_x_33:
[----:B------:R-:W-:Y:S05]  /*2560*/  BSYNC B1 ;  /* 0x0000000000017941 */ /* 0x000fea0003800000 */
.L_x_32:
[----:B-----5:R-:W-:Y:S01]  /*2570*/  IMAD.U32 R229, R226, 0x10000, RZ ;  /* 0x00010000e2e57824 */ /* 0x020fe200078e00ff */
[----:B------:R-:W-:Y:S01]  /*2580*/  ISETP.GT.AND P2, PT, R3, 0x8, P3 ;  /* 0x000000080300780c */ /* 0x000fe20001f44270 */
[----:B------:R-:W-:Y:S02]  /*2590*/  BSSY B1, `(.L_x_34) ;  /* 0x000000a000017945 */ /* 0x000fe40003800000 */
[----:B------:R-:W-:-:S04]  /*25a0*/  FMUL R122, R229, R216 ;  /* 0x000000d8e57a7220 */ /* 0x000fc80000400000 */
[----:B------:R-:W-:Y:S01]  /*25b0*/  FFMA R122, R123, R217, R122 ;  /* 0x000000d97b7a7223 */ /* 0x000fe2000000007a */
[----:B------:R-:W-:-:S04]  /*25c0*/  @P1 IMAD.MOV.U32 R123, RZ, RZ, R225 ;  /* 0x000000ffff7b1224 */ /* 0x000fc800078e00e1 */
[----:B------:R-:W-:-:S04]  /*25d0*/  F2FP.BF16.F32.PACK_AB R122, RZ, R122 ;  /* 0x0000007aff7a723e */ /* 0x000fc800000010ff */
[----:B------:R-:W-:Y:S02]  /*25e0*/  PRMT R228, R122, 0x7610, R228 ;  /* 0x000076107ae47816 */ /* 0x000fe400000000e4 */
[----:B------:R-:W-:-:S05]  /*25f0*/  @P1 MOV R122, R224 ;  /* 0x000000e0007a1202 */ /* 0x000fca0000000f00 */
[----:B------:R2:W-:Y:S01]  /*2600*/  @P1 STG.E.U16 desc[UR36][R122.64+0x2], R228 ;  /* 0x000002e47a001986 */ /* 0x0005e2000c101524 */
[----:B------:R-:W-:Y:S05]  /*2610*/  @!P2 BRA `(.L_x_35) ;  /* 0x000000000004a947 */ /* 0x000fea0003800000 */
[----:B------:R3:W5:Y:S02]  /*2620*/  LDG.E.LTC128B.U16 R226, desc[UR36][R6.64+0x10] ;  /* 0x0000102406e27981 */ /* 0x000764000c1e1520 */
.L_x_35:
[----:B------:R-:W-:Y:S05]  /*2630*/  BSYNC B1 ;  /* 0x0000000000017941 */ /* 0x000fea0003800000 */
.L_x_34:
[----:B--2--5:R-:W-:Y:S01]  /*2640*/  IMAD.U32 R123, R226, 0x10000, RZ ;  /* 0x00010000e27b7824 */ /* 0x024fe200078e00ff */
[----:B------:R-:W-:Y:S01]  /*2650*/  ISETP.GT.AND P1, PT, R3, 0x9, P3 ;  /* 0x000000090300780c */ /* 0x000fe20001f24270 */
[----:B------:R-:W-:Y:S02]  /*2660*/  BSSY B1, `(.L_x_36) ;  /* 0x0000007000017945 */ /* 0x000fe40003800000 */
[----:B------:R-:W-:-:S04]  /*2670*/  FMUL R123, R123, R216 ;  /* 0x000000d87b7b7220 */ /* 0x000fc80000400000 */
[----:B------:R-:W-:-:S05]  /*2680*/  FFMA R123, R124, R217, R123 ;  /* 0x000000d97c7b7223 */ /* 0x000fca000000007b */
[----:B------:R-:W-:-:S05]  /*2690*/  F2FP.BF16.F32.PACK_AB R123, RZ, R123 ;  /* 0x0000007bff7b723e */ /* 0x000fca00000010ff */
[----:B------:R2:W-:Y:S01]  /*26a0*/  @P2 STG.E.U16 desc[UR36][R8.64+0x10], R123 ;  /* 0x0000107b08002986 */ /* 0x0005e2000c101524 */
[----:B------:R-:W-:Y:S05]  /*26b0*/  @!P1 BRA `(.L_x_37) ;  /* 0x0000000000049947 */ /* 0x000fea0003800000 */
[----:B------:R4:W5:Y:S02]  /*26c0*/  LDG.E.LTC128B.U16 R226, desc[UR36][R6.64+0x12] ;  /* 0x0000122406e27981 */ /* 0x000964000c1e1520 */
.L_x_37:
[----:B------:R-:W-:Y:S05]  /*26d0*/  BSYNC B1 ;  /* 0x0000000000017941 */ /* 0x000fea0003800000 */
.L_x_36:
        /* <DEDUP_REMOVED lines=9> */
.L_x_39:
[----:B------:R-:W-:Y:S05]  /*2770*/  BSYNC B1 ;  /* 0x0000000000017941 */ /* 0x000fea0003800000 */
.L_x_38:
[----:B-----5:R-:W-:Y:S01]  /*2780*/  IMAD.U32 R123, R226, 0x10000, RZ ;  /* 0x00010000e27b7824 */ /* 0x020fe200078e00ff */
[----:B------:R-:W-:Y:S01]  /*2790*/  ISETP.GT.AND P1, PT, R3, 0x9, P0 ;  /* 0x000000090300780c */ /* 0x000fe20000724270 */
[----:B--2---:R-:W-:Y:S01]  /*27a0*/  @P2 IMAD.MOV.U32 R122, RZ, RZ, R224 ;  /* 0x000000ffff7a2224 */ /* 0x004fe200078e00e0 */
[----:B------:R-:W-:Y:S01]  /*27b0*/  BSSY B1, `(.L_x_40) ;  /* 0x0000009000017945 */ /* 0x000fe20003800000 */
[----:B------:R-:W-:-:S04]  /*27c0*/  FMUL R123, R123, R216 ;  /* 0x000000d87b7b7220 */ /* 0x000fc80000400000 */
[----:B------:R-:W-:-:S05]  /*27d0*/  FFMA R123, R126, R217, R123 ;  /* 0x000000d97e7b7223 */ /* 0x000fca000000007b */
[----:B------:R-:W-:-:S04]  /*27e0*/  F2FP.BF16.F32.PACK_AB R123, RZ, R123 ;  /* 0x0000007bff7b723e */ /* 0x000fc800000010ff */
[----:B------:R-:W-:Y:S01]  /*27f0*/  PRMT R124, R123, 0x7610, R124 ;  /* 0x000076107b7c7816 */ /* 0x000fe2000000007c */
[----:B------:R-:W-:-:S05]  /*2800*/  @P2 IMAD.MOV.U32 R123, RZ, RZ, R225 ;  /* 0x000000ffff7b2224 */ /* 0x000fca00078e00e1 */
[----:B------:R2:W-:Y:S01]  /*2810*/  @P2 STG.E.U16 desc[UR36][R122.64+0x10], R124 ;  /* 0x0000107c7a002986 */ /* 0x0005e2000c101524 */
[----:B------:R-:W-:Y:S05]  /*2820*/  @!P1 BRA `(.L_x_41) ;  /* 0x0000000000049947 */ /* 0x000fea0003800000 */
[----:B------:R0:W5:Y:S02]  /*2830*/  LDG.E.LTC128B.U16 R226, desc[UR36][R222.64+0x12] ;  /* 0x00001224dee27981 */ /* 0x000164000c1e1520 */
.L_x_41:
[----:B------:R-:W-:Y:S05]  /*2840*/  BSYNC B1 ;  /* 0x0000000000017941 */ /* 0x000fea0003800000 */
.L_x_40:
[----:B--2--5:R-:W-:Y:S01]  /*2850*/  IMAD.U32 R123, R226, 0x10000, RZ ;  /* 0x00010000e27b7824 */ /* 0x024fe200078e00ff */
[----:B------:R-:W-:Y:S01]  /*2860*/  ISETP.GT.AND P2, PT, R3, 0x10, P3 ;  /* 0x000000100300780c */ /* 0x000fe20001f44270 */
[----:B------:R-:W-:Y:S02]  /*2870*/  BSSY B1, `(.L_x_42) ;  /* 0x000000a000017945 */ /* 0x000fe40003800000 */
[----:B------:R-:W-:Y:S01]  /*2880*/  FMUL R122, R123, R216 ;  /* 0x000000d87b7a7220 */ /* 0x000fe20000400000 */
[----:B------:R-:W-:-:S03]  /*2890*/  @P1 MOV R123, R225 ;  /* 0x000000e1007b1202 */ /* 0x000fc60000000f00 */
[----:B------:R-:W-:-:S05]  /*28a0*/  FFMA R122, R127, R217, R122 ;  /* 0x000000d97f7a7223 */ /* 0x000fca000000007a */
[----:B------:R-:W-:-:S04]  /*28b0*/  F2FP.BF16.F32.PACK_AB R122, RZ, R122 ;  /* 0x0000007aff7a723e */ /* 0x000fc800000010ff */
[----:B------:R-:W-:Y:S01]  /*28c0*/  PRMT R124, R122, 0x7610, R124 ;  /* 0x000076107a7c7816 */ /* 0x000fe2000000007c */
[----:B------:R-:W-:-:S05]  /*28d0*/  @P1 IMAD.MOV.U32 R122, RZ, RZ, R224 ;  /* 0x000000ffff7a1224 */ /* 0x000fca00078e00e0 */
[----:B------:R2:W-:Y:S01]  /*28e0*/  @P1 STG.E.U16 desc[UR36][R122.64+0x12], R124 ;  /* 0x0000127c7a001986 */ /* 0x0005e2000c101524 */
[----:B------:R-:W-:Y:S05]  /*28f0*/  @!P2 BRA `(.L_x_43) ;  /* 0x000000000004a947 */ /* 0x000fea0003800000 */
[----:B------:R0:W5:Y:S02]  /*2900*/  LDG.E.LTC128B.U16 R226, desc[UR36][R6.64+0x20] ;  /* 0x0000202406e27981 */ /* 0x000164000c1e1520 */
.L_x_43:
[----:B------:R-:W-:Y:S05]  /*2910*/  BSYNC B1 ;  /* 0x0000000000017941 */ /* 0x000fea0003800000 */
.L_x_42:
        /* <DEDUP_REMOVED lines=9> */
.L_x_45:
[----:B------:R-:W-:Y:S05]  /*29b0*/  BSYNC B1 ;  /* 0x0000000000017941 */ /* 0x000fea0003800000 */
.L_x_44:
        /* <DEDUP_REMOVED lines=9> */
.L_x_47:
[----:B------:R-:W-:Y:S05]  /*2a50*/  BSYNC B1 ;  /* 0x0000000000017941 */ /* 0x000fea0003800000 */
.L_x_46:
        /* <DEDUP_REMOVED lines=12> */
.L_x_49:
[----:B------:R-:W-:Y:S05]  /*2b20*/  BSYNC B1 ;  /* 0x0000000000017941 */ /* 0x000fea0003800000 */
.L_x_48:
[----:B--2--5:R-:W-:Y:S01]  /*2b30*/  IMAD.U32 R123, R226, 0x10000, RZ ;  /* 0x00010000e27b7824 */ /* 0x024fe200078e00ff */
[----:B------:R-:W-:Y:S01]  /*2b40*/  ISETP.GT.AND P2, PT, R3, 0x18, P3 ;  /* 0x000000180300780c */ /* 0x000fe20001f44270 */
[----:B------:R-:W-:Y:S02]  /*2b50*/  BSSY B1, `(.L_x_50) ;  /* 0x000000a000017945 */ /* 0x000fe40003800000 */
[----:B------:R-:W-:Y:S01]  /*2b60*/  FMUL R122, R123, R216 ;  /* 0x000000d87b7a7220 */ /* 0x000fe20000400000 */
[----:B------:R-:W-:-:S03]  /*2b70*/  @P1 IMAD.MOV.U32 R123, RZ, RZ, R225 ;  /* 0x000000ffff7b1224 */ /* 0x000fc600078e00e1 */
[----:B------:R-:W-:-:S05]  /*2b80*/  FFMA R122, R131, R217, R122 ;  /* 0x000000d9837a7223 */ /* 0x000fca000000007a */
[----:B------:R-:W-:-:S04]  /*2b90*/  F2FP.BF16.F32.PACK_AB R122, RZ, R122 ;  /* 0x0000007aff7a723e */ /* 0x000fc800000010ff */
[----:B------:R-:W-:Y:S01]  /*2ba0*/  PRMT R124, R122, 0x7610, R124 ;  /* 0x000076107a7c7816 */ /* 0x000fe2000000007c */
[----:B------:R-:W-:-:S05]  /*2bb0*/  @P1 IMAD.MOV.U32 R122, RZ, RZ, R224 ;  /* 0x000000ffff7a1224 */ /* 0x000fca00078e00e0 */
[----:B------:R2:W-:Y:S01]  /*2bc0*/  @P1 STG.E.U16 desc[UR36][R122.64+0x22], R124 ;  /* 0x0000227c7a001986 */ /* 0x0005e2000c101524 */
[----:B------:R-:W-:Y:S05]  /*2bd0*/  @!P2 BRA `(.L_x_51) ;  /* 0x000000000004a947 */ /* 0x000fea0003800000 */
[----:B------:R0:W5:Y:S02]  /*2be0*/  LDG.E.LTC128B.U16 R226, desc[UR36][R6.64+0x30] ;  /* 0x0000302406e27981 */ /* 0x000164000c1e1520 */
.L_x_51:
[----:B------:R-:W-:Y:S05]  /*2bf0*/  BSYNC B1 ;  /* 0x0000000000017941 */ /* 0x000fea0003800000 */
.L_x_50:
[----:B--2--5:R-:W-:Y:S01]  /*2c00*/  SHF.L.U32 R123, R226, 0x10, RZ ;  /* 0x00000010e27b7819 */ /* 0x024fe200000006ff */
[----:B------:R-:W-:Y:S01]  /*2c10*/  BSSY B1, `(.L_x_52) ;  /* 0x0000008000017945 */ /* 0x000fe20003800000 */
[----:B------:R-:W-:-:S03]  /*2c20*/  ISETP.GT.AND P1, PT, R3, 0x19, P3 ;  /* 0x000000190300780c */ /* 0x000fc60001f24270 */
[----:B------:R-:W-:-:S04]  /*2c30*/  FMUL R123, R123, R216 ;  /* 0x000000d87b7b7220 */ /* 0x000fc80000400000 */
[----:B------:R-:W-:-:S05]  /*2c40*/  FFMA R123, R132, R217, R123 ;  /* 0x000000d9847b7223 */ /* 0x000fca000000007b */
[----:B------:R-:W-:-:S05]  /*2c50*/  F2FP.BF16.F32.PACK_AB R123, RZ, R123 ;  /* 0x0000007bff7b723e */ /* 0x000fca00000010ff */
[----:B------:R2:W-:Y:S01]  /*2c60*/  @P2 STG.E.U16 desc[UR36][R8.64+0x30], R123 ;  /* 0x0000307b08002986 */ /* 0x0005e2000c101524 */
[----:B------:R-:W-:Y:S05]  /*2c70*/  @!P1 BRA `(.L_x_53) ;  /* 0x0000000000049947 */ /* 0x000fea0003800000 */
[----:B------:R0:W5:Y:S02]  /*2c80*/  LDG.E.LTC128B.U16 R226, desc[UR36][R6.64+0x32] ;  /* 0x0000322406e27981 */ /* 0x000164000c1e1520 */
.L_x_53:
[----:B------:R-:W-:Y:S05]  /*2c90*/  BSYNC B1 ;  /* 0x0000000000017941 */ /* 0x000fea0003800000 */
.L_x_52:
        /* <DEDUP_REMOVED lines=9> */
.L_x_55:
[----:B------:R-:W-:Y:S05]  /*2d30*/  BSYNC B1 ;  /* 0x0000000000017941 */ /* 0x000fea0003800000 */
.L_x_54:
        /* <DEDUP_REMOVED lines=12> */
.L_x_57:
[----:B------:R-:W-:Y:S05]  /*2e00*/  BSYNC B1 ;  /* 0x0000000000017941 */ /* 0x000fea0003800000 */
.L_x_56:
        /* <DEDUP_REMOVED lines=12> */
.L_x_59:
[----:B------:R-:W-:Y:S05]  /*2ed0*/  BSYNC B1 ;  /* 0x0000000000017941 */ /* 0x000fea0003800000 */
.L_x_58:
        /* <DEDUP_REMOVED lines=9> */
.L_x_61:
[----:B------:R-:W-:Y:S05]  /*2f70*/  BSYNC B1 ;  /* 0x0000000000017941 */ /* 0x000fea0003800000 */
.L_x_60:
        /* <DEDUP_REMOVED lines=9> */
.L_x_63:
[----:B------:R-:W-:Y:S05]  /*3010*/  BSYNC B1 ;  /* 0x0000000000017941 */ /* 0x000fea0003800000 */
.L_x_62:
        /* <DEDUP_REMOVED lines=12> */
.L_x_65:
[----:B------:R-:W-:Y:S05]  /*30e0*/  BSYNC B1 ;  /* 0x0000000000017941 */ /* 0x000fea0003800000 */
.L_x_64:
        /* <DEDUP_REMOVED lines=12> */
.L_x_67:
[----:B------:R-:W-:Y:S05]  /*31b0*/  BSYNC B1 ;  /* 0x0000000000017941 */ /* 0x000fea0003800000 */
.L_x_66:
        /* <DEDUP_REMOVED lines=9> */
.L_x_69:
[----:B------:R-:W-:Y:S05]  /*3250*/  BSYNC B1 ;  /* 0x0000000000017941 */ /* 0x000fea0003800000 */
.L_x_68:
        /* <DEDUP_REMOVED lines=9> */
.L_x_71:
[----:B------:R-:W-:Y:S05]  /*32f0*/  BSYNC B1 ;  /* 0x0000000000017941 */ /* 0x000fea0003800000 */
.L_x_70:
[----:B-----5:R-:W-:Y:S01]  /*3300*/  SHF.L.U32 R123, R226, 0x10, RZ ;  /* 0x00000010e27b7819 */ /* 0x020fe200000006ff */
[----:B--2---:R-:W-:Y:S01]  /*3310*/  @P2 IMAD.MOV.U32 R122, RZ, RZ, R224 ;  /* 0x000000ffff7a2224 */ /* 0x004fe200078e00e0 */
[----:B------:R-:W-:Y:S01]  /*3320*/  ISETP.GT.AND P1, PT, R3, 0x29, P0 ;  /* 0x000000290300780c */ /* 0x000fe20000724270 */
[----:B------:R-:W-:Y:S02]  /*3330*/  BSSY B1, `(.L_x_72) ;  /* 0x0000009000017945 */ /* 0x000fe40003800000 */
        /* <DEDUP_REMOVED lines=8> */
.L_x_73:
[----:B------:R-:W-:Y:S05]  /*33c0*/  BSYNC B1 ;  /* 0x0000000000017941 */ /* 0x000fea0003800000 */
.L_x_72:
        /* <DEDUP_REMOVED lines=12> */
.L_x_75:
[----:B------:R-:W-:Y:S05]  /*3490*/  BSYNC B1 ;  /* 0x0000000000017941 */ /* 0x000fea0003800000 */
.L_x_74:
        /* <DEDUP_REMOVED lines=9> */
.L_x_77:
[----:B------:R-:W-:Y:S05]  /*3530*/  BSYNC B1 ;  /* 0x0000000000017941 */ /* 0x000fea0003800000 */
.L_x_76:
        /* <DEDUP_REMOVED lines=9> */
.L_x_79:
[----:B------:R-:W-:Y:S05]  /*35d0*/  BSYNC B1 ;  /* 0x0000000000017941 */ /* 0x000fea0003800000 */
.L_x_78:
[----:B-----5:R-:W-:Y:S01]  /*35e0*/  IMAD.U32 R123, R226, 0x10000, RZ ;  /* 0x00010000e27b7824 */ /* 0x020fe200078e00ff */
[----:B--2---:R-:W-:Y:S01]  /*35f0*/  @P2 MOV R122, R224 ;  /* 0x000000e0007a2202 */ /* 0x004fe20000000f00 */
[----:B------:R-:W-:Y:S01]  /*3600*/  BSSY B1, `(.L_x_80) ;  /* 0x000000a000017945 */ /* 0x000fe20003800000 */
[----:B------:R-:W-:Y:S01]  /*3610*/  ISETP.GT.AND P1, PT, R3, 0x31, P0 ;  /* 0x000000310300780c */ /* 0x000fe20000724270 */
        /* <DEDUP_REMOVED lines=8> */
.L_x_81:
[----:B------:R-:W-:Y:S05]  /*36a0*/  BSYNC B1 ;  /* 0x0000000000017941 */ /* 0x000fea0003800000 */
.L_x_80:
        /* <DEDUP_REMOVED lines=12> */
.L_x_83:
[----:B------:R-:W-:Y:S05]  /*3770*/  BSYNC B1 ;  /* 0x0000000000017941 */ /* 0x000fea0003800000 */
.L_x_82:
        /* <DEDUP_REMOVED lines=9> */
.L_x_85:
[----:B------:R-:W-:Y:S05]  /*3810*/  BSYNC B1 ;  /* 0x0000000000017941 */ /* 0x000fea0003800000 */
.L_x_84:
        /* <DEDUP_REMOVED lines=9> */
.L_x_87:
[----:B------:R-:W-:Y:S05]  /*38b0*/  BSYNC B1 ;  /* 0x0000000000017941 */ /* 0x000fea0003800000 */
.L_x_86:
[----:B-----5:R-:W-:Y:S01]  /*38c0*/  IMAD.U32 R123, R226, 0x10000, RZ ;  /* 0x00010000e27b7824 */ /* 0x020fe200078e00ff */
[----:B------:R-:W-:Y:S01]  /*38d0*/  ISETP.GT.AND P1, PT, R3, 0x39, P0 ;  /* 0x000000390300780c */ /* 0x000fe20000724270 */
[----:B--2---:R-:W-:Y:S01]  /*38e0*/  @P2 IMAD.MOV.U32 R122, RZ, RZ, R224 ;  /* 0x000000ffff7a2224 */ /* 0x004fe200078e00e0 */
[----:B------:R-:W-:Y:S01]  /*38f0*/  BSSY B1, `(.L_x_88) ;  /* 0x0000009000017945 */ /* 0x000fe20003800000 */
[----:B------:R-:W-:-:S04]  /*3900*/  FMUL R123, R123, R216 ;  /* 0x000000d87b7b7220 */ /* 0x000fc80000400000 */
[----:B------:R-:W-:-:S05]  /*3910*/  FFMA R123, R150, R217, R123 ;  /* 0x000000d9967b7223 */ /* 0x000fca000000007b */
[----:B------:R-:W-:-:S04]  /*3920*/  F2FP.BF16.F32.PACK_AB R123, RZ, R123 ;  /* 0x0000007bff7b723e */ /* 0x000fc800000010ff */
[----:B------:R-:W-:Y:S02]  /*3930*/  PRMT R124, R123, 0x7610, R124 ;  /* 0x000076107b7c7816 */ /* 0x000fe4000000007c */
[----:B------:R-:W-:-:S05]  /*3940*/  @P2 MOV R123, R225 ;  /* 0x000000e1007b2202 */ /* 0x000fca0000000f00 */
[----:B------:R2:W-:Y:S01]  /*3950*/  @P2 STG.E.U16 desc[UR36][R122.64+0x70], R124 ;  /* 0x0000707c7a002986 */ /* 0x0005e2000c101524 */
[----:B------:R-:W-:Y:S05]  /*3960*/  @!P1 BRA `(.L_x_89) ;  /* 0x0000000000049947 */ /* 0x000fea0003800000 */
[----:B------:R0:W5:Y:S02]  /*3970*/  LDG.E.LTC128B.U16 R226, desc[UR36][R222.64+0x72] ;  /* 0x00007224dee27981 */ /* 0x000164000c1e1520 */
.L_x_89:
[----:B------:R-:W-:Y:S05]  /*3980*/  BSYNC B1 ;  /* 0x0000000000017941 */ /* 0x000fea0003800000 */
.L_x_88:
        /* <DEDUP_REMOVED lines=12> */
.L_x_91:
[----:B------:R-:W-:Y:S05]  /*3a50*/  BSYNC B1 ;  /* 0x0000000000017941 */ /* 0x000fea0003800000 */
.L_x_90:
        /* <DEDUP_REMOVED lines=9> */
.L_x_93:
[----:B------:R-:W-:Y:S05]  /*3af0*/  BSYNC B1 ;  /* 0x0000000000017941 */ /* 0x000fea0003800000 */
.L_x_92:
        /* <DEDUP_REMOVED lines=9> */
.L_x_95:
[----:B------:R-:W-:Y:S05]  /*3b90*/  BSYNC B1 ;  /* 0x0000000000017941 */ /* 0x000fea0003800000 */
.L_x_94:
        /* <DEDUP_REMOVED lines=12> */
.L_x_97:
[----:B------:R-:W-:Y:S05]  /*3c60*/  BSYNC B1 ;  /* 0x0000000000017941 */ /* 0x000fea0003800000 */
.L_x_96:
[----:B--2--5:R-:W-:Y:S01]  /*3c70*/  SHF.L.U32 R123, R226, 0x10, RZ ;  /* 0x00000010e27b7819 */ /* 0x024fe200000006ff */
[----:B------:R-:W-:Y:S01]  /*3c80*/  BSSY B1, `(.L_x_98) ;  /* 0x000000b000017945 */ /* 0x000fe20003800000 */
[----:B------:R-:W-:-:S03]  /*3c90*/  ISETP.GT.AND P2, PT, R3, 0x48, P3 ;  /* 0x000000480300780c */ /* 0x000fc60001f44270 */
        /* <DEDUP_REMOVED lines=9> */
.L_x_99:
[----:B------:R-:W-:Y:S05]  /*3d30*/  BSYNC B1 ;  /* 0x0000000000017941 */ /* 0x000fea0003800000 */
.L_x_98:
        /* <DEDUP_REMOVED lines=9> */
.L_x_101:
[----:B------:R-:W-:Y:S05]  /*3dd0*/  BSYNC B1 ;  /* 0x0000000000017941 */ /* 0x000fea0003800000 */
.L_x_100:
        /* <DEDUP_REMOVED lines=9> */
.L_x_103:
[----:B------:R-:W-:Y:S05]  /*3e70*/  BSYNC B1 ;  /* 0x0000000000017941 */ /* 0x000fea0003800000 */
.L_x_102:
        /* <DEDUP_REMOVED lines=12> */
.L_x_105:
[----:B------:R-:W-:Y:S05]  /*3f40*/  BSYNC B1 ;  /* 0x0000000000017941 */ /* 0x000fea0003800000 */
.L_x_104:
[----:B--2--5:R-:W-:Y:S01]  /*3f50*/  IMAD.U32 R123, R226, 0x10000, RZ ;  /* 0x00010000e27b7824 */ /* 0x024fe200078e00ff */
[----:B------:R-:W-:Y:S01]  /*3f60*/  ISETP.GT.AND P2, PT, R3, 0x50, P3 ;  /* 0x000000500300780c */ /* 0x000fe20001f44270 */
[----:B------:R-:W-:Y:S02]  /*3f70*/  BSSY B1, `(.L_x_106) ;  /* 0x000000a000017945 */ /* 0x000fe40003800000 */
[----:B------:R-:W-:Y:S01]  /*3f80*/  FMUL R122, R123, R216 ;  /* 0x000000d87b7a7220 */ /* 0x000fe20000400000 */
[----:B------:R-:W-:-:S03]  /*3f90*/  @P1 IMAD.MOV.U32 R123, RZ, RZ, R225 ;  /* 0x000000ffff7b1224 */ /* 0x000fc600078e00e1 */
[----:B------:R-:W-:-:S05]  /*3fa0*/  FFMA R122, R159, R217, R122 ;  /* 0x000000d99f7a7223 */ /* 0x000fca000000007a */
[----:B------:R-:W-:-:S04]  /*3fb0*/  F2FP.BF16.F32.PACK_AB R122, RZ, R122 ;  /* 0x0000007aff7a723e */ /* 0x000fc800000010ff */
[----:B------:R-:W-:Y:S02]  /*3fc0*/  PRMT R124, R122, 0x7610, R124 ;  /* 0x000076107a7c7816 */ /* 0x000fe4000000007c */
[----:B------:R-:W-:-:S05]  /*3fd0*/  @P1 MOV R122, R224 ;  /* 0x000000e0007a1202 */ /* 0x000fca0000000f00 */
[----:B------:R2:W-:Y:S01]  /*3fe0*/  @P1 STG.E.U16 desc[UR36][R122.64+0x92], R124 ;  /* 0x0000927c7a001986 */ /* 0x0005e2000c101524 */
[----:B------:R-:W-:Y:S05]  /*3ff0*/  @!P2 BRA `(.L_x_107) ;  /* 0x000000000004a947 */ /* 0x000fea0003800000 */
[----:B------:R0:W5:Y:S02]  /*4000*/  LDG.E.LTC128B.U16 R226, desc[UR36][R6.64+0xa0] ;  /* 0x0000a02406e27981 */ /* 0x000164000c1e1520 */
.L_x_107:
[----:B------:R-:W-:Y:S05]  /*4010*/  BSYNC B1 ;  /* 0x0000000000017941 */ /* 0x000fea0003800000 */
.L_x_106:
        /* <DEDUP_REMOVED lines=9> */
.L_x_109:
[----:B------:R-:W-:Y:S05]  /*40b0*/  BSYNC B1 ;  /* 0x0000000000017941 */ /* 0x000fea0003800000 */
.L_x_108:
        /* <DEDUP_REMOVED lines=9> */
.L_x_111:
[----:B------:R-:W-:Y:S05]  /*4150*/  BSYNC B1 ;  /* 0x0000000000017941 */ /* 0x000fea0003800000 */
.L_x_110:
        /* <DEDUP_REMOVED lines=12> */
.L_x_113:
[----:B------:R-:W-:Y:S05]  /*4220*/  BSYNC B1 ;  /* 0x0000000000017941 */ /* 0x000fea0003800000 */
.L_x_112:
        /* <DEDUP_REMOVED lines=12> */
.L_x_115:
[----:B------:R-:W-:Y:S05]  /*42f0*/  BSYNC B1 ;  /* 0x0000000000017941 */ /* 0x000fea0003800000 */
.L_x_114:
        /* <DEDUP_REMOVED lines=9> */
.L_x_117:
[----:B------:R-:W-:Y:S05]  /*4390*/  BSYNC B1 ;  /* 0x0000000000017941 */ /* 0x000fea0003800000 */
.L_x_116:
        /* <DEDUP_REMOVED lines=9> */
.L_x_119:
[----:B------:R-:W-:Y:S05]  /*4430*/  BSYNC B1 ;  /* 0x0000000000017941 */ /* 0x000fea0003800000 */
.L_x_118:
        /* <DEDUP_REMOVED lines=12> */
.L_x_121:
[----:B------:R-:W-:Y:S05]  /*4500*/  BSYNC B1 ;  /* 0x0000000000017941 */ /* 0x000fea0003800000 */
.L_x_120:
        /* <DEDUP_REMOVED lines=12> */
.L_x_123:
[----:B------:R-:W-:Y:S05]  /*45d0*/  BSYNC B1 ;  /* 0x0000000000017941 */ /* 0x000fea0003800000 */
.L_x_122:
        /* <DEDUP_REMOVED lines=9> */
.L_x_125:
[----:B------:R-:W-:Y:S05]  /*4670*/  BSYNC B1 ;  /* 0x0000000000017941 */ /* 0x000fea0003800000 */
.L_x_124:
        /* <DEDUP_REMOVED lines=9> */
.L_x_127:
[----:B------:R-:W-:Y:S05]  /*4710*/  BSYNC B1 ;  /* 0x0000000000017941 */ /* 0x000fea0003800000 */
.L_x_126:
        /* <DEDUP_REMOVED lines=12> */
.L_x_129:
[----:B------:R-:W-:Y:S05]  /*47e0*/  BSYNC B1 ;  /* 0x0000000000017941 */ /* 0x000fea0003800000 */
.L_x_128:
        /* <DEDUP_REMOVED lines=12> */
.L_x_131:
[----:B------:R-:W-:Y:S05]  /*48b0*/  BSYNC B1 ;  /* 0x0000000000017941 */ /* 0x000fea0003800000 */
.L_x_130:
        /* <DEDUP_REMOVED lines=9> */
.L_x_133:
[----:B------:R-:W-:Y:S05]  /*4950*/  BSYNC B1 ;  /* 0x0000000000017941 */ /* 0x000fea0003800000 */
.L_x_132:
        /* <DEDUP_REMOVED lines=9> */
.L_x_135:
[----:B------:R-:W-:Y:S05]  /*49f0*/  BSYNC B1 ;  /* 0x0000000000017941 */ /* 0x000fea0003800000 */
.L_x_134:
        /* <DEDUP_REMOVED lines=12> */
.L_x_137:
[----:B------:R-:W-:Y:S05]  /*4ac0*/  BSYNC B1 ;  /* 0x0000000000017941 */ /* 0x000fea0003800000 */
.L_x_136:
        /* <DEDUP_REMOVED lines=12> */
.L_x_139:
[----:B------:R-:W-:Y:S05]  /*4b90*/  BSYNC B1 ;  /* 0x0000000000017941 */ /* 0x000fea0003800000 */
.L_x_138:
        /* <DEDUP_REMOVED lines=9> */
.L_x_141:
[----:B------:R-:W-:Y:S05]  /*4c30*/  BSYNC B1 ;  /* 0x0000000000017941 */ /* 0x000fea0003800000 */
.L_x_140:
        /* <DEDUP_REMOVED lines=9> */
.L_x_143:
[----:B------:R-:W-:Y:S05]  /*4cd0*/  BSYNC B1 ;  /* 0x0000000000017941 */ /* 0x000fea0003800000 */
.L_x_142:
        /* <DEDUP_REMOVED lines=12> */
.L_x_145:
[----:B------:R-:W-:Y:S05]  /*4da0*/  BSYNC B1 ;  /* 0x0000000000017941 */ /* 0x000fea0003800000 */
.L_x_144:
        /* <DEDUP_REMOVED lines=12> */
.L_x_147:
[----:B------:R-:W-:Y:S05]  /*4e70*/  BSYNC B1 ;  /* 0x0000000000017941 */ /* 0x000fea0003800000 */
.L_x_146:
        /* <DEDUP_REMOVED lines=9> */
.L_x_149:
[----:B------:R-:W-:Y:S05]  /*4f10*/  BSYNC B1 ;  /* 0x0000000000017941 */ /* 0x000fea0003800000 */
.L_x_148:
        /* <DEDUP_REMOVED lines=9> */
.L_x_151:
[----:B------:R-:W-:Y:S05]  /*4fb0*/  BSYNC B1 ;  /* 0x0000000000017941 */ /* 0x000fea0003800000 */
.L_x_150:
        /* <DEDUP_REMOVED lines=12> */
.L_x_153:
[----:B------:R-:W-:Y:S05]  /*5080*/  BSYNC B1 ;  /* 0x0000000000017941 */ /* 0x000fea0003800000 */
.L_x_152:
        /* <DEDUP_REMOVED lines=12> */
.L_x_155:
[----:B------:R-:W-:Y:S05]  /*5150*/  BSYNC B1 ;  /* 0x0000000000017941 */ /* 0x000fea0003800000 */
.L_x_154:
        /* <DEDUP_REMOVED lines=9> */
.L_x_157:
[----:B------:R-:W-:Y:S05]  /*51f0*/  BSYNC B1 ;  /* 0x0000000000017941 */ /* 0x000fea0003800000 */
.L_x_156:
        /* <DEDUP_REMOVED lines=9> */
.L_x_159:
[----:B------:R-:W-:Y:S05]  /*5290*/  BSYNC B1 ;  /* 0x0000000000017941 */ /* 0x000fea0003800000 */
.L_x_158:
        /* <DEDUP_REMOVED lines=12> */
.L_x_161:
[----:B------:R-:W-:Y:S05]  /*5360*/  BSYNC B1 ;  /* 0x0000000000017941 */ /* 0x000fea0003800000 */
.L_x_160:
        /* <DEDUP_REMOVED lines=12> */
.L_x_163:
[----:B------:R-:W-:Y:S05]  /*5430*/  BSYNC B1 ;  /* 0x0000000000017941 */ /* 0x000fea0003800000 */
.L_x_162:
        /* <DEDUP_REMOVED lines=9> */
.L_x_165:
[----:B------:R-:W-:Y:S05]  /*54d0*/  BSYNC B1 ;  /* 0x0000000000017941 */ /* 0x000fea0003800000 */
.L_x_164:
        /* <DEDUP_REMOVED lines=9> */
.L_x_167:
[----:B------:R-:W-:Y:S05]  /*5570*/  BSYNC B1 ;  /* 0x0000000000017941 */ /* 0x000fea0003800000 */
.L_x_166:
        /* <DEDUP_REMOVED lines=12> */
.L_x_169:
[----:B------:R-:W-:Y:S05]  /*5640*/  BSYNC B1 ;  /* 0x0000000000017941 */ /* 0x000fea0003800000 */
.L_x_168:
        /* <DEDUP_REMOVED lines=12> */
.L_x_171:
[----:B------:R-:W-:Y:S05]  /*5710*/  BSYNC B1 ;  /* 0x0000000000017941 */ /* 0x000fea0003800000 */
.L_x_170:
        /* <DEDUP_REMOVED lines=9> */
.L_x_173:
[----:B------:R-:W-:Y:S05]  /*57b0*/  BSYNC B1 ;  /* 0x0000000000017941 */ /* 0x000fea0003800000 */
.L_x_172:
        /* <DEDUP_REMOVED lines=9> */
.L_x_175:
[----:B------:R-:W-:Y:S05]  /*5850*/  BSYNC B1 ;  /* 0x0000000000017941 */ /* 0x000fea0003800000 */
.L_x_174:
        /* <DEDUP_REMOVED lines=12> */
.L_x_177:
[----:B------:R-:W-:Y:S05]  /*5920*/  BSYNC B1 ;  /* 0x0000000000017941 */ /* 0x000fea0003800000 */
.L_x_176:
        /* <DEDUP_REMOVED lines=12> */
.L_x_179:
[----:B------:R-:W-:Y:S05]  /*59f0*/  BSYNC B1 ;  /* 0x0000000000017941 */ /* 0x000fea0003800000 */
.L_x_178:
        /* <DEDUP_REMOVED lines=9> */
.L_x_181:
[----:B------:R-:W-:Y:S05]  /*5a90*/  BSYNC B1 ;  /* 0x0000000000017941 */ /* 0x000fea0003800000 */
.L_x_180:
        /* <DEDUP_REMOVED lines=9> */
.L_x_183:
[----:B------:R-:W-:Y:S05]  /*5b30*/  BSYNC B1 ;  /* 0x0000000000017941 */ /* 0x000fea0003800000 */
.L_x_182:
        /* <DEDUP_REMOVED lines=12> */
.L_x_185:
[----:B------:R-:W-:Y:S05]  /*5c00*/  BSYNC B1 ;  /* 0x0000000000017941 */ /* 0x000fea0003800000 */
.L_x_184:
        /* <DEDUP_REMOVED lines=12> */
.L_x_187:
[----:B------:R-:W-:Y:S05]  /*5cd0*/  BSYNC B1 ;  /* 0x0000000000017941 */ /* 0x000fea0003800000 */
.L_x_186:
        /* <DEDUP_REMOVED lines=9> */
.L_x_189:
[----:B------:R-:W-:Y:S05]  /*5d70*/  BSYNC B1 ;  /* 0x0000000000017941 */ /* 0x000fea0003800000 */
.L_x_188:
        /* <DEDUP_REMOVED lines=9> */
.L_x_191:
[----:B------:R-:W-:Y:S05]  /*5e10*/  BSYNC B1 ;  /* 0x0000000000017941 */ /* 0x000fea0003800000 */
.L_x_190:
        /* <DEDUP_REMOVED lines=12> */
.L_x_193:
[----:B------:R-:W-:Y:S05]  /*5ee0*/  BSYNC B1 ;  /* 0x0000000000017941 */ /* 0x000fea0003800000 */
.L_x_192:
        /* <DEDUP_REMOVED lines=12> */
.L_x_195:
[----:B------:R-:W-:Y:S05]  /*5fb0*/  BSYNC B1 ;  /* 0x0000000000017941 */ /* 0x000fea0003800000 */
.L_x_194:
        /* <DEDUP_REMOVED lines=9> */
.L_x_197:
[----:B------:R-:W-:Y:S05]  /*6050*/  BSYNC B1 ;  /* 0x0000000000017941 */ /* 0x000fea0003800000 */
.L_x_196:
        /* <DEDUP_REMOVED lines=9> */
.L_x_199:
[----:B------:R-:W-:Y:S05]  /*60f0*/  BSYNC B1 ;  /* 0x0000000000017941 */ /* 0x000fea0003800000 */
.L_x_198:
        /* <DEDUP_REMOVED lines=12> */
.L_x_201:
[----:B------:R-:W-:Y:S05]  /*61c0*/  BSYNC B1 ;  /* 0x0000000000017941 */ /* 0x000fea0003800000 */
.L_x_200:
        /* <DEDUP_REMOVED lines=12> */
.L_x_203:
[----:B------:R-:W-:Y:S05]  /*6290*/  BSYNC B1 ;  /* 0x0000000000017941 */ /* 0x000fea0003800000 */
.L_x_202:
        /* <DEDUP_REMOVED lines=9> */
.L_x_205:
[----:B------:R-:W-:Y:S05]  /*6330*/  BSYNC B1 ;  /* 0x0000000000017941 */ /* 0x000fea0003800000 */
.L_x_204:
        /* <DEDUP_REMOVED lines=9> */
.L_x_207:
[----:B------:R-:W-:Y:S05]  /*63d0*/  BSYNC B1 ;  /* 0x0000000000017941 */ /* 0x000fea0003800000 */
.L_x_206:
        /* <DEDUP_REMOVED lines=12> */
.L_x_209:
[----:B------:R-:W-:Y:S05]  /*64a0*/  BSYNC B1 ;  /* 0x0000000000017941 */ /* 0x000fea0003800000 */
.L_x_208:
        /* <DEDUP_REMOVED lines=12> */
.L_x_211:
[----:B------:R-:W-:Y:S05]  /*6570*/  BSYNC B1 ;  /* 0x0000000000017941 */ /* 0x000fea0003800000 */
.L_x_210:
        /* <DEDUP_REMOVED lines=9> */
.L_x_213:
[----:B------:R-:W-:Y:S05]  /*6610*/  BSYNC B1 ;  /* 0x0000000000017941 */ /* 0x000fea0003800000 */
.L_x_212:
[----:B0--345:R-:W-:Y:S01]  /*6620*/  IMAD.U32 R7, R226, 0x10000, RZ ;  /* 0x00010000e2077824 */ /* 0x039fe200078e00ff */
        /* <DEDUP_REMOVED lines=11> */
.L_x_215:
[----:B------:R-:W-:Y:S05]  /*66e0*/  BSYNC B1 ;  /* 0x0000000000017941 */ /* 0x000fea0003800000 */
.L_x_214:
[----:B0----5:R-:W-:Y:S01]  /*66f0*/  SHF.L.U32 R7, R226, 0x10, RZ ;  /* 0x00000010e2077819 */ /* 0x021fe200000006ff */
[----:B------:R-:W-:Y:S01]  /*6700*/  @P2 IMAD.MOV.U32 R6, RZ, RZ, R224 ;  /* 0x000000ffff062224 */ /* 0x000fe200078e00e0 */
[----:B------:R-:W-:Y:S01]  /*6710*/  ISETP.GT.AND P1, PT, R3, 0xb9, P0 ;  /* 0x000000b90300780c */ /* 0x000fe20000724270 */
[----:B------:R-:W-:Y:S01]  /*6720*/  BSSY B1, `(.L_x_216) ;  /* 0x000000a000017945 */ /* 0x000fe20003800000 */
[----:B------:R-:W-:Y:S01]  /*6730*/  IADD3 R127, P0, R220, 0x80, RZ ;  /* 0x00000080dc7f7810 */ /* 0x000fe20007f1e0ff */
        /* <DEDUP_REMOVED lines=8> */
.L_x_217:
[----:B------:R-:W-:Y:S05]  /*67c0*/  BSYNC B1 ;  /* 0x0000000000017941 */ /* 0x000fea0003800000 */
.L_x_216:
[----:B0----5:R-:W-:Y:S01]  /*67d0*/  IMAD.U32 R7, R226, 0x10000, RZ ;  /* 0x00010000e2077824 */ /* 0x021fe200078e00ff */
[----:B------:R-:W-:Y:S01]  /*67e0*/  BSSY B1, `(.L_x_218) ;  /* 0x0000011000017945 */ /* 0x000fe20003800000 */
[----:B------:R-:W-:Y:S01]  /*67f0*/  IMAD.X R221, RZ, RZ, R221, P0 ;  /* 0x000000ffffdd7224 */ /* 0x000fe200000e06dd */
[----:B------:R-:W-:Y:S01]  /*6800*/  ISETP.GT.AND P0, PT, R0, 0x80, PT ;  /* 0x000000800000780c */ /* 0x000fe20003f04270 */
[----:B------:R-:W-:Y:S02]  /*6810*/  FMUL R6, R7, R216 ;  /* 0x000000d807067220 */ /* 0x000fe40000400000 */
[-C--:B------:R-:W-:Y:S01]  /*6820*/  IMAD R122, R221, R20.reuse, RZ ;  /* 0x00000014dd7a7224 */ /* 0x080fe200078e02ff */
[----:B------:R-:W-:Y:S01]  /*6830*/  ISETP.GT.AND P3, PT, R3, RZ, P0 ;  /* 0x000000ff0300720c */ /* 0x000fe20000764270 */
[----:B------:R-:W-:Y:S01]  /*6840*/  FFMA R215, R215, R217, R6 ;  /* 0x000000d9d7d77223 */ /* 0x000fe20000000006 */
[----:B------:R-:W-:-:S04]  /*6850*/  IMAD.WIDE.U32 R6, R127, R20, R10 ;  /* 0x000000147f067225 */ /* 0x000fc800078e000a */
[----:B------:R-:W-:Y:S01]  /*6860*/  F2FP.BF16.F32.PACK_AB R215, RZ, R215 ;  /* 0x000000d7ffd7723e */ /* 0x000fe200000010ff */
[----:B------:R-:W-:Y:S01]  /*6870*/  IMAD R125, R127, R21, R122 ;  /* 0x000000157f7d7224 */ /* 0x000fe200078e027a */
[----:B------:R-:W-:-:S03]  /*6880*/  LEA R122, P2, R6, R14, 0x1 ;  /* 0x0000000e067a7211 */ /* 0x000fc600078408ff */
[----:B------:R0:W-:Y:S01]  /*6890*/  @P1 STG.E.U16 desc[UR36][R224.64+0x172], R215 ;  /* 0x000172d7e0001986 */ /* 0x0001e2000c101524 */
[----:B------:R-:W-:-:S05]  /*68a0*/  IMAD.IADD R7, R7, 0x1, R125 ;  /* 0x0000000107077824 */ /* 0x000fca00078e027d */
[----:B--2---:R-:W-:Y:S01]  /*68b0*/  LEA.HI.X R123, R6, R15, R7, 0x1, P2 ;  /* 0x0000000f067b7211 */ /* 0x004fe200010f0c07 */
[----:B------:R-:W-:Y:S01]  /*68c0*/  IMAD.WIDE.U32 R6, R127, R20, R4 ;  /* 0x000000147f067225 */ /* 0x000fe200078e0004 */
[----:B------:R-:W-:Y:S06]  /*68d0*/  @!P3 BRA `(.L_x_219) ;  /* 0x000000000004b947 */ /* 0x000fec0003800000 */
[----:B------:R2:W5:Y:S02]  /*68e0*/  LDG.E.LTC128B.U16 R226, desc[UR36][R122.64] ;  /* 0x000000247ae27981 */ /* 0x000564000c1e1520 */
.L_x_219:
[----:B------:R-:W-:Y:S05]  /*68f0*/  BSYNC B1 ;  /* 0x0000000000017941 */ /* 0x000fea0003800000 */
.L_x_218:
[----:B-----5:R-:W-:Y:S01]  /*6900*/  IMAD.U32 R21, R226, 0x10000, RZ ;  /* 0x00010000e2157824 */ /* 0x020fe200078e00ff */
[----:B------:R-:W-:Y:S01]  /*6910*/  MOV R129, UR4 ;  /* 0x0000000400817c02 */ /* 0x000fe20008000f00 */
[----:B------:R-:W-:Y:S01]  /*6920*/  IMAD.IADD R7, R125, 0x1, R7 ;  /* 0x000000017d077824 */ /* 0x000fe200078e0207 */
[----:B------:R-:W-:Y:S01]  /*6930*/  ISETP.GT.AND P2, PT, R3, 0x1, P0 ;  /* 0x000000010300780c */ /* 0x000fe20000744270 */
[----:B------:R-:W-:Y:S01]  /*6940*/  FMUL R21, R21, R216 ;  /* 0x000000d815157220 */ /* 0x000fe20000400000 */
[----:B------:R-:W-:Y:S01]  /*6950*/  IMAD.U32 R124, RZ, RZ, UR5 ;  /* 0x00000005ff7c7e24 */ /* 0x000fe2000f8e00ff */
[----:B------:R-:W-:Y:S01]  /*6960*/  BSSY B1, `(.L_x_220) ;  /* 0x000000d000017945 */ /* 0x000fe20003800000 */
[----:B--2---:R-:W-:-:S04]  /*6970*/  IMAD.WIDE.U32 R122, R218, UR42, R6 ;  /* 0x0000002ada7a7c25 */ /* 0x004fc8000f8e0006 */
[----:B------:R-:W-:Y:S01]  /*6980*/  FFMA R21, R24, R217, R21 ;  /* 0x000000d918157223 */ /* 0x000fe20000000015 */
[----:B------:R-:W-:Y:S01]  /*6990*/  LEA R6, P1, R129, R8, 0x8 ;  /* 0x0000000881067211 */ /* 0x000fe200078240ff */
[----:B------:R-:W-:Y:S01]  /*69a0*/  IMAD.U32 R7, RZ, RZ, UR4 ;  /* 0x00000004ff077e24 */ /* 0x000fe2000f8e00ff */
[C---:B------:R-:W-:Y:S01]  /*69b0*/  LEA R8, P4, R122.reuse, R14, 0x1 ;  /* 0x0000000e7a087211 */ /* 0x040fe200078808ff */
[----:B------:R-:W-:Y:S01]  /*69c0*/  IMAD.IADD R24, R219, 0x1, R123 ;  /* 0x00000001db187824 */ /* 0x000fe200078e027b */
[----:B------:R-:W-:Y:S02]  /*69d0*/  F2FP.BF16.F32.PACK_AB R21, RZ, R21 ;  /* 0x00000015ff15723e */ /* 0x000fe400000010ff */
[----:B------:R-:W-:Y:S02]  /*69e0*/  LEA.HI.X R7, R7, R9, R124, 0x8, P1 ;  /* 0x0000000907077211 */ /* 0x000fe400008f447c */
[----:B------:R-:W-:-:S03]  /*69f0*/  LEA.HI.X R9, R122, R15, R24, 0x1, P4 ;  /* 0x0000000f7a097211 */ /* 0x000fc600020f0c18 */
[----:B------:R2:W-:Y:S01]  /*6a00*/  @P3 STG.E.U16 desc[UR36][R6.64], R21 ;  /* 0x0000001506003986 */ /* 0x0005e2000c101524 */
[----:B------:R-:W-:Y:S05]  /*6a10*/  @!P2 BRA `(.L_x_221) ;  /* 0x000000000004a947 */ /* 0x000fea0003800000 */
[----:B------:R0:W5:Y:S02]  /*6a20*/  LDG.E.LTC128B.U16 R226, desc[UR36][R8.64+0x2] ;  /* 0x0000022408e27981 */ /* 0x000164000c1e1520 */
.L_x_221:
[----:B------:R-:W-:Y:S05]  /*6a30*/  BSYNC B1 ;  /* 0x0000000000017941 */ /* 0x000fea0003800000 */
.L_x_220:
[----:B-----5:R-:W-:Y:S01]  /*6a40*/  IMAD.U32 R13, R226, 0x10000, RZ ;  /* 0x00010000e20d7824 */ /* 0x020fe200078e00ff */
[----:B------:R-:W-:Y:S01]  /*6a50*/  ISETP.GT.AND P1, PT, R0, 0x88, PT ;  /* 0x000000880000780c */ /* 0x000fe20003f24270 */
[----:B--2---:R-:W-:Y:S01]  /*6a60*/  IMAD.WIDE.U32 R20, R127, R20, R120 ;  /* 0x000000147f147225 */ /* 0x004fe200078e0078 */
[----:B------:R-:W-:Y:S03]  /*6a70*/  BSSY B1, `(.L_x_222) ;  /* 0x000000e000017945 */ /* 0x000fe60003800000 */
[----:B------:R-:W-:Y:S01]  /*6a80*/  FMUL R10, R13, R216 ;  /* 0x000000d80d0a7220 */ /* 0x000fe20000400000 */
[----:B------:R-:W-:Y:S01]  /*6a90*/  ISETP.GT.AND P3, PT, R3, RZ, P1 ;  /* 0x000000ff0300720c */ /* 0x000fe20000f64270 */
[----:B------:R-:W-:Y:S01]  /*6aa0*/  IMAD.IADD R125, R125, 0x1, R21 ;  /* 0x000000017d7d7824 */ /* 0x000fe200078e0215 */
[-C--:B------:R-:W-:Y:S01]  /*6ab0*/  IADD3 R13, P5, R12, R20.reuse, RZ ;  /* 0x000000140c0d7210 */ /* 0x080fe20007fbe0ff */
[----:B------:R-:W-:Y:S01]  /*6ac0*/  FFMA R10, R25, R217, R10 ;  /* 0x000000d9190a7223 */ /* 0x000fe2000000000a */
[----:B------:R-:W-:-:S03]  /*6ad0*/  IADD3 R12, P4, R4, R20, RZ ;  /* 0x00000014040c7210 */ /* 0x000fc60007f9e0ff */
[----:B------:R-:W-:Y:S01]  /*6ae0*/  IMAD.X R0, R125, 0x1, R11, P5 ;  /* 0x000000017d007824 */ /* 0x000fe200028e060b */
[----:B------:R-:W-:Y:S02]  /*6af0*/  F2FP.BF16.F32.PACK_AB R20, RZ, R10 ;  /* 0x0000000aff14723e */ /* 0x000fe400000010ff */
[----:B------:R-:W-:-:S03]  /*6b00*/  LEA R10, P5, R13, R14, 0x1 ;  /* 0x0000000e0d0a7211 */ /* 0x000fc600078a08ff */
[----:B------:R2:W-:Y:S01]  /*6b10*/  @P2 STG.E.U16 desc[UR36][R6.64+0x2], R20 ;  /* 0x0000021406002986 */ /* 0x0005e2000c101524 */
[----:B------:R-:W-:Y:S01]  /*6b20*/  LEA.HI.X R11, R13, R15, R0, 0x1, P5 ;  /* 0x0000000f0d0b7211 */ /* 0x000fe200028f0c00 */
[----:B------:R-:W-:Y:S08]  /*6b30*/  @!P3 BRA `(.L_x_223) ;  /* 0x000000000004b947 */ /* 0x000ff00003800000 */
[----:B------:R0:W5:Y:S02]  /*6b40*/  LDG.E.LTC128B.U16 R226, desc[UR36][R10.64] ;  /* 0x000000240ae27981 */ /* 0x000164000c1e1520 */
.L_x_223:
[----:B------:R-:W-:Y:S05]  /*6b50*/  BSYNC B1 ;  /* 0x0000000000017941 */ /* 0x000fea0003800000 */
.L_x_222:
[----:B0----5:R-:W-:Y:S01]  /*6b60*/  IMAD.U32 R11, R226, 0x10000, RZ ;  /* 0x00010000e20b7824 */ /* 0x021fe200078e00ff */
[----:B------:R-:W-:Y:S01]  /*6b70*/  IADD3.X R13, R5, R125, RZ, P4, !PT ;  /* 0x0000007d050d7210 */ /* 0x000fe200027fe4ff */
[----:B------:R-:W-:Y:S01]  /*6b80*/  BSSY B1, `(.L_x_224) ;  /* 0x000000e000017945 */ /* 0x000fe20003800000 */
[----:B------:R-:W-:Y:S01]  /*6b90*/  IADD3 R4, P4, R6, R19, RZ ;  /* 0x0000001306047210 */ /* 0x000fe20007f9e0ff */
[----:B------:R-:W-:Y:S01]  /*6ba0*/  FMUL R5, R11, R216 ;  /* 0x000000d80b057220 */ /* 0x000fe20000400000 */
[----:B------:R-:W-:Y:S01]  /*6bb0*/  ISETP.GT.AND P2, PT, R3, 0x1, P1 ;  /* 0x000000010300780c */ /* 0x000fe20000f44270 */
[----:B------:R-:W-:-:S04]  /*6bc0*/  IMAD.WIDE.U32 R10, R218, UR42, R12 ;  /* 0x0000002ada0a7c25 */ /* 0x000fc8000f8e000c */
[----:B------:R-:W-:Y:S01]  /*6bd0*/  FFMA R5, R26, R217, R5 ;  /* 0x000000d91a057223 */ /* 0x000fe20000000005 */
[----:B------:R-:W-:Y:S01]  /*6be0*/  IMAD.IADD R219, R219, 0x1, R11 ;  /* 0x00000001dbdb7824 */ /* 0x000fe200078e020b */
[----:B------:R-:W-:-:S03]  /*6bf0*/  LEA R14, P5, R10, R14, 0x1 ;  /* 0x0000000e0a0e7211 */ /* 0x000fc600078a08ff */
[----:B------:R-:W-:Y:S01]  /*6c00*/  F2FP.BF16.F32.PACK_AB R0, RZ, R5 ;  /* 0x00000005ff00723e */ /* 0x000fe200000010ff */
[----:B------:R-:W-:Y:S01]  /*6c10*/  IMAD.X R5, R7, 0x1, R227, P4 ;  /* 0x0000000107057824 */ /* 0x000fe200020e06e3 */
[----:B------:R-:W-:-:S04]  /*6c20*/  LEA.HI.X R15, R10, R15, R219, 0x1, P5 ;  /* 0x0000000f0a0f7211 */ /* 0x000fc800028f0cdb */
[----:B------:R0:W-:Y:S01]  /*6c30*/  @P3 STG.E.U16 desc[UR36][R4.64], R0 ;  /* 0x0000000004003986 */ /* 0x0001e2000c101524 */
[----:B------:R-:W-:Y:S05]  /*6c40*/  @!P2 BRA `(.L_x_225) ;  /* 0x000000000004a947 */ /* 0x000fea0003800000 */
[----:B------:R0:W5:Y:S02]  /*6c50*/  LDG.E.LTC128B.U16 R226, desc[UR36][R14.64+0x2] ;  /* 0x000002240ee27981 */ /* 0x000164000c1e1520 */
.L_x_225:
[----:B------:R-:W-:Y:S05]  /*6c60*/  BSYNC B1 ;  /* 0x0000000000017941 */ /* 0x000fea0003800000 */
.L_x_224:
[----:B-----5:R-:W-:Y:S01]  /*6c70*/  IMAD.U32 R11, R226, 0x10000, RZ ;  /* 0x00010000e20b7824 */ /* 0x020fe200078e00ff */
[----:B------:R-:W-:Y:S01]  /*6c80*/  ISETP.GT.AND P3, PT, R3, 0x8, P0 ;  /* 0x000000080300780c */ /* 0x000fe20000764270 */
[----:B------:R-:W-:Y:S02]  /*6c90*/  BSSY B1, `(.L_x_226) ;  /* 0x0000007000017945 */ /* 0x000fe40003800000 */
[----:B0-----:R-:W-:-:S04]  /*6ca0*/  FMUL R0, R11, R216 ;  /* 0x000000d80b007220 */ /* 0x001fc80000400000 */
[----:B------:R-:W-:-:S05]  /*6cb0*/  FFMA R0, R27, R217, R0 ;  /* 0x000000d91b007223 */ /* 0x000fca0000000000 */
[----:B------:R-:W-:-:S05]  /*6cc0*/  F2FP.BF16.F32.PACK_AB R0, RZ, R0 ;  /* 0x00000000ff00723e */ /* 0x000fca00000010ff */
[----:B------:R0:W-:Y:S01]  /*6cd0*/  @P2 STG.E.U16 desc[UR36][R4.64+0x2], R0 ;  /* 0x0000020004002986 */ /* 0x0001e2000c101524 */
[----:B------:R-:W-:Y:S05]  /*6ce0*/  @!P3 BRA `(.L_x_227) ;  /* 0x000000000004b947 */ /* 0x000fea0003800000 */
[----:B------:R0:W5:Y:S02]  /*6cf0*/  LDG.E.LTC128B.U16 R226, desc[UR36][R8.64+0x10] ;  /* 0x0000102408e27981 */ /* 0x000164000c1e1520 */
.L_x_227:
[----:B------:R-:W-:Y:S05]  /*6d00*/  BSYNC B1 ;  /* 0x0000000000017941 */ /* 0x000fea0003800000 */
.L_x_226:
[----:B-----5:R-:W-:Y:S01]  /*6d10*/  IMAD.U32 R11, R226, 0x10000, RZ ;  /* 0x00010000e20b7824 */ /* 0x020fe200078e00ff */
        /* <DEDUP_REMOVED lines=8> */
.L_x_229:
[----:B------:R-:W-:Y:S05]  /*6da0*/  BSYNC B1 ;  /* 0x0000000000017941 */ /* 0x000fea0003800000 */
.L_x_228:
[----:B0----5:R-:W-:Y:S01]  /*6db0*/  IMAD.U32 R11, R226, 0x10000, RZ ;  /* 0x00010000e20b7824 */ /* 0x021fe200078e00ff */
        /* <DEDUP_REMOVED lines=8> */
.L_x_231:
[----:B------:R-:W-:Y:S05]  /*6e40*/  BSYNC B1 ;  /* 0x0000000000017941 */ /* 0x000fea0003800000 */
.L_x_230:
        /* <DEDUP_REMOVED lines=9> */
.L_x_233:
[----:B------:R-:W-:Y:S05]  /*6ee0*/  BSYNC B1 ;  /* 0x0000000000017941 */ /* 0x000fea0003800000 */
.L_x_232:
        /* <DEDUP_REMOVED lines=9> */
.L_x_235:
[----:B------:R-:W-:Y:S05]  /*6f80*/  BSYNC B1 ;  /* 0x0000000000017941 */ /* 0x000fea0003800000 */
.L_x_234:
[----:B-----5:R-:W-:Y:S01]  /*6f90*/  SHF.L.U32 R11, R226, 0x10, RZ ;  /* 0x00000010e20b7819 */ /* 0x020fe200000006ff */
        /* <DEDUP_REMOVED lines=8> */
.L_x_237:
[----:B------:R-:W-:Y:S05]  /*7020*/  BSYNC B1 ;  /* 0x0000000000017941 */ /* 0x000fea0003800000 */
.L_x_236:
        /* <DEDUP_REMOVED lines=9> */
.L_x_239:
[----:B------:R-:W-:Y:S05]  /*70c0*/  BSYNC B1 ;  /* 0x0000000000017941 */ /* 0x000fea0003800000 */
.L_x_238:
        /* <DEDUP_REMOVED lines=9> */
.L_x_241:
[----:B------:R-:W-:Y:S05]  /*7160*/  BSYNC B1 ;  /* 0x0000000000017941 */ /* 0x000fea0003800000 */
.L_x_240:
        /* <DEDUP_REMOVED lines=9> */
.L_x_243:
[----:B------:R-:W-:Y:S05]  /*7200*/  BSYNC B1 ;  /* 0x0000000000017941 */ /* 0x000fea0003800000 */
.L_x_242:
        /* <DEDUP_REMOVED lines=9> */
.L_x_245:
[----:B------:R-:W-:Y:S05]  /*72a0*/  BSYNC B1 ;  /* 0x0000000000017941 */ /* 0x000fea0003800000 */
.L_x_244:
        /* <DEDUP_REMOVED lines=9> */
.L_x_247:
[----:B------:R-:W-:Y:S05]  /*7340*/  BSYNC B1 ;  /* 0x0000000000017941 */ /* 0x000fea0003800000 */
.L_x_246:
        /* <DEDUP_REMOVED lines=9> */
.L_x_249:
[----:B------:R-:W-:Y:S05]  /*73e0*/  BSYNC B1 ;  /* 0x0000000000017941 */ /* 0x000fea0003800000 */
.L_x_248:
        /* <DEDUP_REMOVED lines=9> */
.L_x_251:
[----:B------:R-:W-:Y:S05]  /*7480*/  BSYNC B1 ;  /* 0x0000000000017941 */ /* 0x000fea0003800000 */
.L_x_250:
        /* <DEDUP_REMOVED lines=9> */
.L_x_253:
[----:B------:R-:W-:Y:S05]  /*7520*/  BSYNC B1 ;  /* 0x0000000000017941 */ /* 0x000fea0003800000 */
.L_x_252:
        /* <DEDUP_REMOVED lines=9> */
.L_x_255:
[----:B------:R-:W-:Y:S05]  /*75c0*/  BSYNC B1 ;  /* 0x0000000000017941 */ /* 0x000fea0003800000 */
.L_x_254:
        /* <DEDUP_REMOVED lines=9> */
.L_x_257:
[----:B------:R-:W-:Y:S05]  /*7660*/  BSYNC B1 ;  /* 0x0000000000017941 */ /* 0x000fea0003800000 */
.L_x_256:
        /* <DEDUP_REMOVED lines=9> */
.L_x_259:
[----:B------:R-:W-:Y:S05]  /*7700*/  BSYNC B1 ;  /* 0x0000000000017941 */ /* 0x000fea0003800000 */
.L_x_258:
        /* <DEDUP_REMOVED lines=9> */
.L_x_261:
[----:B------:R-:W-:Y:S05]  /*77a0*/  BSYNC B1 ;  /* 0x0000000000017941 */ /* 0x000fea0003800000 */
.L_x_260:
        /* <DEDUP_REMOVED lines=9> */
.L_x_263:
[----:B------:R-:W-:Y:S05]  /*7840*/  BSYNC B1 ;  /* 0x0000000000017941 */ /* 0x000fea0003800000 */
.L_x_262:
        /* <DEDUP_REMOVED lines=9> */
.L_x_265:
[----:B------:R-:W-:Y:S05]  /*78e0*/  BSYNC B1 ;  /* 0x0000000000017941 */ /* 0x000fea0003800000 */
.L_x_264:
        /* <DEDUP_REMOVED lines=9> */
.L_x_267:
[----:B------:R-:W-:Y:S05]  /*7980*/  BSYNC B1 ;  /* 0x0000000000017941 */ /* 0x000fea0003800000 */
.L_x_266:
        /* <DEDUP_REMOVED lines=9> */
.L_x_269:
[----:B------:R-:W-:Y:S05]  /*7a20*/  BSYNC B1 ;  /* 0x0000000000017941 */ /* 0x000fea0003800000 */
.L_x_268:
        /* <DEDUP_REMOVED lines=9> */
.L_x_271:
[----:B------:R-:W-:Y:S05]  /*7ac0*/  BSYNC B1 ;  /* 0x0000000000017941 */ /* 0x000fea0003800000 */
.L_x_270:
        /* <DEDUP_REMOVED lines=9> */
.L_x_273:
[----:B------:R-:W-:Y:S05]  /*7b60*/  BSYNC B1 ;  /* 0x0000000000017941 */ /* 0x000fea0003800000 */
.L_x_272:
        /* <DEDUP_REMOVED lines=9> */
.L_x_275:
[----:B------:R-:W-:Y:S05]  /*7c00*/  BSYNC B1 ;  /* 0x0000000000017941 */ /* 0x000fea0003800000 */
.L_x_274:
        /* <DEDUP_REMOVED lines=9> */
.L_x_277:
[----:B------:R-:W-:Y:S05]  /*7ca0*/  BSYNC B1 ;  /* 0x0000000000017941 */ /* 0x000fea0003800000 */
.L_x_276:
        /* <DEDUP_REMOVED lines=9> */
.L_x_279:
[----:B------:R-:W-:Y:S05]  /*7d40*/  BSYNC B1 ;  /* 0x0000000000017941 */ /* 0x000fea0003800000 */
.L_x_278:
        /* <DEDUP_REMOVED lines=9> */
.L_x_281:
[----:B------:R-:W-:Y:S05]  /*7de0*/  BSYNC B1 ;  /* 0x0000000000017941 */ /* 0x000fea0003800000 */
.L_x_280:
        /* <DEDUP_REMOVED lines=9> */
.L_x_283:
[----:B------:R-:W-:Y:S05]  /*7e80*/  BSYNC B1 ;  /* 0x0000000000017941 */ /* 0x000fea0003800000 */
.L_x_282:
        /* <DEDUP_REMOVED lines=9> */
.L_x_285:
[----:B------:R-:W-:Y:S05]  /*7f20*/  BSYNC B1 ;  /* 0x0000000000017941 */ /* 0x000fea0003800000 */
.L_x_284:
        /* <DEDUP_REMOVED lines=9> */
.L_x_287:
[----:B------:R-:W-:Y:S05]  /*7fc0*/  BSYNC B1 ;  /* 0x0000000000017941 */ /* 0x000fea0003800000 */
.L_x_286:
        /* <DEDUP_REMOVED lines=9> */
.L_x_289:
[----:B------:R-:W-:Y:S05]  /*8060*/  BSYNC B1 ;  /* 0x0000000000017941 */ /* 0x000fea0003800000 */
.L_x_288:
        /* <DEDUP_REMOVED lines=9> */
.L_x_291:
[----:B------:R-:W-:Y:S05]  /*8100*/  BSYNC B1 ;  /* 0x0000000000017941 */ /* 0x000fea0003800000 */
.L_x_290:
        /* <DEDUP_REMOVED lines=9> */
.L_x_293:
[----:B------:R-:W-:Y:S05]  /*81a0*/  BSYNC B1 ;  /* 0x0000000000017941 */ /* 0x000fea0003800000 */
.L_x_292:
        /* <DEDUP_REMOVED lines=9> */
.L_x_295:
[----:B------:R-:W-:Y:S05]  /*8240*/  BSYNC B1 ;  /* 0x0000000000017941 */ /* 0x000fea0003800000 */
.L_x_294:
        /* <DEDUP_REMOVED lines=9> */
.L_x_297:
[----:B------:R-:W-:Y:S05]  /*82e0*/  BSYNC B1 ;  /* 0x0000000000017941 */ /* 0x000fea0003800000 */
.L_x_296:
        /* <DEDUP_REMOVED lines=9> */
.L_x_299:
[----:B------:R-:W-:Y:S05]  /*8380*/  BSYNC B1 ;  /* 0x0000000000017941 */ /* 0x000fea0003800000 */
.L_x_298:
        /* <DEDUP_REMOVED lines=9> */
.L_x_301:
[----:B------:R-:W-:Y:S05]  /*8420*/  BSYNC B1 ;  /* 0x0000000000017941 */ /* 0x000fea0003800000 */
.L_x_300:
        /* <DEDUP_REMOVED lines=9> */
.L_x_303:
[----:B------:R-:W-:Y:S05]  /*84c0*/  BSYNC B1 ;  /* 0x0000000000017941 */ /* 0x000fea0003800000 */
.L_x_302:
        /* <DEDUP_REMOVED lines=9> */
.L_x_305:
[----:B------:R-:W-:Y:S05]  /*8560*/  BSYNC B1 ;  /* 0x0000000000017941 */ /* 0x000fea0003800000 */
.L_x_304:
        /* <DEDUP_REMOVED lines=9> */
.L_x_307:
[----:B------:R-:W-:Y:S05]  /*8600*/  BSYNC B1 ;  /* 0x0000000000017941 */ /* 0x000fea0003800000 */
.L_x_306:
        /* <DEDUP_REMOVED lines=9> */
.L_x_309:
[----:B------:R-:W-:Y:S05]  /*86a0*/  BSYNC B1 ;  /* 0x0000000000017941 */ /* 0x000fea0003800000 */
.L_x_308:
        /* <DEDUP_REMOVED lines=9> */
.L_x_311:
[----:B------:R-:W-:Y:S05]  /*8740*/  BSYNC B1 ;  /* 0x0000000000017941 */ /* 0x000fea0003800000 */
.L_x_310:
        /* <DEDUP_REMOVED lines=9> */
.L_x_313:
[----:B------:R-:W-:Y:S05]  /*87e0*/  BSYNC B1 ;  /* 0x0000000000017941 */ /* 0x000fea0003800000 */
.L_x_312:
        /* <DEDUP_REMOVED lines=9> */
.L_x_315:
[----:B------:R-:W-:Y:S05]  /*8880*/  BSYNC B1 ;  /* 0x0000000000017941 */ /* 0x000fea0003800000 */
.L_x_314:
        /* <DEDUP_REMOVED lines=9> */
.L_x_317:
[----:B------:R-:W-:Y:S05]  /*8920*/  BSYNC B1 ;  /* 0x0000000000017941 */ /* 0x000fea0003800000 */
.L_x_316:
        /* <DEDUP_REMOVED lines=9> */
.L_x_319:
[----:B------:R-:W-:Y:S05]  /*89c0*/  BSYNC B1 ;  /* 0x0000000000017941 */ /* 0x000fea0003800000 */
.L_x_318:
        /* <DEDUP_REMOVED lines=9> */
.L_x_321:
[----:B------:R-:W-:Y:S05]  /*8a60*/  BSYNC B1 ;  /* 0x0000000000017941 */ /* 0x000fea0003800000 */
.L_x_320:
        /* <DEDUP_REMOVED lines=9> */
.L_x_323:
[----:B------:R-:W-:Y:S05]  /*8b00*/  BSYNC B1 ;  /* 0x0000000000017941 */ /* 0x000fea0003800000 */
.L_x_322:
        /* <DEDUP_REMOVED lines=9> */
.L_x_325:
[----:B------:R-:W-:Y:S05]  /*8ba0*/  BSYNC B1 ;  /* 0x0000000000017941 */ /* 0x000fea0003800000 */
.L_x_324:
        /* <DEDUP_REMOVED lines=9> */
.L_x_327:
[----:B------:R-:W-:Y:S05]  /*8c40*/  BSYNC B1 ;  /* 0x0000000000017941 */ /* 0x000fea0003800000 */
.L_x_326:
        /* <DEDUP_REMOVED lines=9> */
.L_x_329:
[----:B------:R-:W-:Y:S05]  /*8ce0*/  BSYNC B1 ;  /* 0x0000000000017941 */ /* 0x000fea0003800000 */
.L_x_328:
        /* <DEDUP_REMOVED lines=9> */
.L_x_331:
[----:B------:R-:W-:Y:S05]  /*8d80*/  BSYNC B1 ;  /* 0x0000000000017941 */ /* 0x000fea0003800000 */
.L_x_330:
        /* <DEDUP_REMOVED lines=9> */
.L_x_333:
[----:B------:R-:W-:Y:S05]  /*8e20*/  BSYNC B1 ;  /* 0x0000000000017941 */ /* 0x000fea0003800000 */
.L_x_332:
        /* <DEDUP_REMOVED lines=9> */
.L_x_335:
[----:B------:R-:W-:Y:S05]  /*8ec0*/  BSYNC B1 ;  /* 0x0000000000017941 */ /* 0x000fea0003800000 */
.L_x_334:
        /* <DEDUP_REMOVED lines=9> */
.L_x_337:
[----:B------:R-:W-:Y:S05]  /*8f60*/  BSYNC B1 ;  /* 0x0000000000017941 */ /* 0x000fea0003800000 */
.L_x_336:
        /* <DEDUP_REMOVED lines=9> */
.L_x_339:
[----:B------:R-:W-:Y:S05]  /*9000*/  BSYNC B1 ;  /* 0x0000000000017941 */ /* 0x000fea0003800000 */
.L_x_338:
        /* <DEDUP_REMOVED lines=9> */
.L_x_341:
[----:B------:R-:W-:Y:S05]  /*90a0*/  BSYNC B1 ;  /* 0x0000000000017941 */ /* 0x000fea0003800000 */
.L_x_340:
        /* <DEDUP_REMOVED lines=9> */
.L_x_343:
[----:B------:R-:W-:Y:S05]  /*9140*/  BSYNC B1 ;  /* 0x0000000000017941 */ /* 0x000fea0003800000 */
.L_x_342:
        /* <DEDUP_REMOVED lines=9> */
.L_x_345:
[----:B------:R-:W-:Y:S05]  /*91e0*/  BSYNC B1 ;  /* 0x0000000000017941 */ /* 0x000fea0003800000 */
.L_x_344:
        /* <DEDUP_REMOVED lines=9> */
.L_x_347:
[----:B------:R-:W-:Y:S05]  /*9280*/  BSYNC B1 ;  /* 0x0000000000017941 */ /* 0x000fea0003800000 */
.L_x_346:
        /* <DEDUP_REMOVED lines=9> */
.L_x_349:
[----:B------:R-:W-:Y:S05]  /*9320*/  BSYNC B1 ;  /* 0x0000000000017941 */ /* 0x000fea0003800000 */
.L_x_348:
        /* <DEDUP_REMOVED lines=9> */
.L_x_351:
[----:B------:R-:W-:Y:S05]  /*93c0*/  BSYNC B1 ;  /* 0x0000000000017941 */ /* 0x000fea0003800000 */
.L_x_350:
        /* <DEDUP_REMOVED lines=9> */
.L_x_353:
[----:B------:R-:W-:Y:S05]  /*9460*/  BSYNC B1 ;  /* 0x0000000000017941 */ /* 0x000fea0003800000 */
.L_x_352:
        /* <DEDUP_REMOVED lines=9> */
.L_x_355:
[----:B------:R-:W-:Y:S05]  /*9500*/  BSYNC B1 ;  /* 0x0000000000017941 */ /* 0x000fea0003800000 */
.L_x_354:
        /* <DEDUP_REMOVED lines=9> */
.L_x_357:
[----:B------:R-:W-:Y:S05]  /*95a0*/  BSYNC B1 ;  /* 0x0000000000017941 */ /* 0x000fea0003800000 */
.L_x_356:
        /* <DEDUP_REMOVED lines=9> */
.L_x_359:
[----:B------:R-:W-:Y:S05]  /*9640*/  BSYNC B1 ;  /* 0x0000000000017941 */ /* 0x000fea0003800000 */
.L_x_358:
        /* <DEDUP_REMOVED lines=9> */
.L_x_361:
[----:B------:R-:W-:Y:S05]  /*96e0*/  BSYNC B1 ;  /* 0x0000000000017941 */ /* 0x000fea0003800000 */
.L_x_360:
        /* <DEDUP_REMOVED lines=9> */
.L_x_363:
[----:B------:R-:W-:Y:S05]  /*9780*/  BSYNC B1 ;  /* 0x0000000000017941 */ /* 0x000fea0003800000 */
.L_x_362:
        /* <DEDUP_REMOVED lines=9> */
.L_x_365:
[----:B------:R-:W-:Y:S05]  /*9820*/  BSYNC B1 ;  /* 0x0000000000017941 */ /* 0x000fea0003800000 */
.L_x_364:
        /* <DEDUP_REMOVED lines=9> */
.L_x_367:
[----:B------:R-:W-:Y:S05]  /*98c0*/  BSYNC B1 ;  /* 0x0000000000017941 */ /* 0x000fea0003800000 */
.L_x_366:
        /* <DEDUP_REMOVED lines=9> */
.L_x_369:
[----:B------:R-:W-:Y:S05]  /*9960*/  BSYNC B1 ;  /* 0x0000000000017941 */ /* 0x000fea0003800000 */
.L_x_368:
        /* <DEDUP_REMOVED lines=9> */
.L_x_371:
[----:B------:R-:W-:Y:S05]  /*9a00*/  BSYNC B1 ;  /* 0x0000000000017941 */ /* 0x000fea0003800000 */
.L_x_370:
        /* <DEDUP_REMOVED lines=9> */
.L_x_373:
[----:B------:R-:W-:Y:S05]  /*9aa0*/  BSYNC B1 ;  /* 0x0000000000017941 */ /* 0x000fea0003800000 */
.L_x_372:
        /* <DEDUP_REMOVED lines=9> */
.L_x_375:
[----:B------:R-:W-:Y:S05]  /*9b40*/  BSYNC B1 ;  /* 0x0000000000017941 */ /* 0x000fea0003800000 */
.L_x_374:
        /* <DEDUP_REMOVED lines=9> */
.L_x_377:
[----:B------:R-:W-:Y:S05]  /*9be0*/  BSYNC B1 ;  /* 0x0000000000017941 */ /* 0x000fea0003800000 */
.L_x_376:
        /* <DEDUP_REMOVED lines=9> */
.L_x_379:
[----:B------:R-:W-:Y:S05]  /*9c80*/  BSYNC B1 ;  /* 0x0000000000017941 */ /* 0x000fea0003800000 */
.L_x_378:
        /* <DEDUP_REMOVED lines=9> */
.L_x_381:
[----:B------:R-:W-:Y:S05]  /*9d20*/  BSYNC B1 ;  /* 0x0000000000017941 */ /* 0x000fea0003800000 */
.L_x_380:
        /* <DEDUP_REMOVED lines=9> */
.L_x_383:
[----:B------:R-:W-:Y:S05]  /*9dc0*/  BSYNC B1 ;  /* 0x0000000000017941 */ /* 0x000fea0003800000 */
.L_x_382:
        /* <DEDUP_REMOVED lines=9> */
.L_x_385:
[----:B------:R-:W-:Y:S05]  /*9e60*/  BSYNC B1 ;  /* 0x0000000000017941 */ /* 0x000fea0003800000 */
.L_x_384:
        /* <DEDUP_REMOVED lines=9> */
.L_x_387:
[----:B------:R-:W-:Y:S05]  /*9f00*/  BSYNC B1 ;  /* 0x0000000000017941 */ /* 0x000fea0003800000 */
.L_x_386:
        /* <DEDUP_REMOVED lines=9> */
.L_x_389:
[----:B------:R-:W-:Y:S05]  /*9fa0*/  BSYNC B1 ;  /* 0x0000000000017941 */ /* 0x000fea0003800000 */
.L_x_388:
        /* <DEDUP_REMOVED lines=9> */
.L_x_391:
[----:B------:R-:W-:Y:S05]  /*a040*/  BSYNC B1 ;  /* 0x0000000000017941 */ /* 0x000fea0003800000 */
.L_x_390:
        /* <DEDUP_REMOVED lines=9> */
.L_x_393:
[----:B------:R-:W-:Y:S05]  /*a0e0*/  BSYNC B1 ;  /* 0x0000000000017941 */ /* 0x000fea0003800000 */
.L_x_392:
        /* <DEDUP_REMOVED lines=9> */
.L_x_395:
[----:B------:R-:W-:Y:S05]  /*a180*/  BSYNC B1 ;  /* 0x0000000000017941 */ /* 0x000fea0003800000 */
.L_x_394:
        /* <DEDUP_REMOVED lines=9> */
.L_x_397:
[----:B------:R-:W-:Y:S05]  /*a220*/  BSYNC B1 ;  /* 0x0000000000017941 */ /* 0x000fea0003800000 */
.L_x_396:
        /* <DEDUP_REMOVED lines=9> */
.L_x_399:
[----:B------:R-:W-:Y:S05]  /*a2c0*/  BSYNC B1 ;  /* 0x0000000000017941 */ /* 0x000fea0003800000 */
.L_x_398:
        /* <DEDUP_REMOVED lines=9> */
.L_x_401:
[----:B------:R-:W-:Y:S05]  /*a360*/  BSYNC B1 ;  /* 0x0000000000017941 */ /* 0x000fea0003800000 */
.L_x_400:
        /* <DEDUP_REMOVED lines=9> */
.L_x_403:
[----:B------:R-:W-:Y:S05]  /*a400*/  BSYNC B1 ;  /* 0x0000000000017941 */ /* 0x000fea0003800000 */
.L_x_402:
        /* <DEDUP_REMOVED lines=9> */
.L_x_405:
[----:B------:R-:W-:Y:S05]  /*a4a0*/  BSYNC B1 ;  /* 0x0000000000017941 */ /* 0x000fea0003800000 */
.L_x_404:
        /* <DEDUP_REMOVED lines=9> */
.L_x_407:
[----:B------:R-:W-:Y:S05]  /*a540*/  BSYNC B1 ;  /* 0x0000000000017941 */ /* 0x000fea0003800000 */
.L_x_406:
[----:B0-2--5:R-:W-:Y:S01]  /*a550*/  IMAD.U32 R7, R226, 0x10000, RZ ;  /* 0x00010000e2077824 */ /* 0x025fe200078e00ff */
        /* <DEDUP_REMOVED lines=8> */
.L_x_409:
[----:B------:R-:W-:Y:S05]  /*a5e0*/  BSYNC B1 ;  /* 0x0000000000017941 */ /* 0x000fea0003800000 */
.L_x_408:
[----:B------:R-:W-:Y:S05]  /*a5f0*/  @!P1 BRA `(.L_x_410) ;  /* 0x0000003400d09947 */ /* 0x000fea0003800000 */
[----:B-----5:R-:W-:-:S04]  /*a600*/  IMAD.U32 R3, R226, 0x10000, RZ ;  /* 0x00010000e2037824 */ /* 0x020fc800078e00ff */
[----:B------:R-:W-:-:S04]  /*a610*/  FMUL R0, R3, R216 ;  /* 0x000000d803007220 */ /* 0x000fc80000400000 */
[----:B------:R-:W-:-:S05]  /*a620*/  FFMA R0, R119, R217, R0 ;  /* 0x000000d977007223 */ /* 0x000fca0000000000 */
[----:B------:R-:W-:-:S05]  /*a630*/  F2FP.BF16.F32.PACK_AB R0, RZ, R0 ;  /* 0x00000000ff00723e */ /* 0x000fca00000010ff */
[----:B------:R0:W-:Y:S01]  /*a640*/  STG.E.U16 desc[UR36][R4.64+0x172], R0 ;  /* 0x0001720004007986 */ /* 0x0001e2000c101524 */
[----:B------:R-:W-:Y:S05]  /*a650*/  BRA `(.L_x_410) ;  /* 0x0000003400b87947 */ /* 0x000fea0003800000 */
.L_x_29:
[----:B------:R-:W-:Y:S01]  /*a660*/  ULDC.64 UR6, c[0x0][0x5c0] ;  /* 0x0001700000067ab9 */ /* 0x000fe20000000a00 */
[-C--:B------:R-:W-:Y:S01]  /*a670*/  FMUL R120, R120, R217.reuse ;  /* 0x000000d978787220 */ /* 0x080fe20000400000 */
[----:B------:R-:W-:Y:S01]  /*a680*/  LEA R4, P1, R6, UR6, 0x1 ;  /* 0x0000000606047c11 */ /* 0x000fe2000f8208ff */
[-C--:B------:R-:W-:Y:S01]  /*a690*/  FMUL R121, R121, R217.reuse ;  /* 0x000000d979797220 */ /* 0x080fe20000400000 */
[----:B------:R-:W-:Y:S01]  /*a6a0*/  ISETP.GT.AND P2, PT, R0, 0x8, PT ;  /* 0x000000080000780c */ /* 0x000fe20003f44270 */
[----:B------:R-:W-:Y:S01]  /*a6b0*/  USHF.L.U64.HI UR6, UR4, 0x4, UR5 ;  /* 0x0000000404067899 */ /* 0x000fe20008010205 */
[----:B------:R-:W-:Y:S01]  /*a6c0*/  F2FP.BF16.F32.PACK_AB R120, RZ, R120 ;  /* 0x00000078ff78723e */ /* 0x000fe200000010ff */
[-C--:B------:R-:W-:Y:S01]  /*a6d0*/  FMUL R122, R122, R217.reuse ;  /* 0x000000d97a7a7220 */ /* 0x080fe20000400000 */
[----:B------:R-:W-:Y:S01]  /*a6e0*/  LEA.HI.X R5, R6, UR7, R223, 0x1, P1 ;  /* 0x0000000706057c11 */ /* 0x000fe200088f0cdf */
[----:B------:R-:W-:Y:S01]  /*a6f0*/  USHF.L.U32 UR7, UR4, 0x4, URZ ;  /* 0x0000000404077899 */ /* 0x000fe2000800063f */
[----:B------:R-:W-:Y:S01]  /*a700*/  ISETP.GT.AND P1, PT, R3, 0x1, P3 ;  /* 0x000000010300780c */ /* 0x000fe20001f24270 */
[-C--:B------:R-:W-:Y:S01]  /*a710*/  FMUL R123, R123, R217.reuse ;  /* 0x000000d97b7b7220 */ /* 0x080fe20000400000 */
[C---:B------:R-:W-:Y:S01]  /*a720*/  ISETP.GT.AND P4, PT, R3.reuse, RZ, P2 ;  /* 0x000000ff0300720c */ /* 0x040fe20001784270 */
[----:B------:R-:W-:Y:S01]  /*a730*/  @P0 STG.E.U16 desc[UR36][R4.64], R120 ;  /* 0x0000007804000986 */ /* 0x000fe2000c101524 */
[----:B------:R-:W-:Y:S01]  /*a740*/  ISETP.GT.AND P0, PT, R3, 0x1, P2 ;  /* 0x000000010300780c */ /* 0x000fe20001704270 */
[-C--:B------:R-:W-:Y:S01]  /*a750*/  FMUL R124, R124, R217.reuse ;  /* 0x000000d97c7c7220 */ /* 0x080fe20000400000 */
[----:B------:R-:W-:Y:S01]  /*a760*/  IADD3 R6, P5, R4, UR7, RZ ;  /* 0x0000000704067c10 */ /* 0x000fe2000ffbe0ff */
[----:B------:R-:W-:Y:S01]  /*a770*/  FMUL R125, R125, R217 ;  /* 0x000000d97d7d7220 */ /* 0x000fe20000400000 */
[----:B------:R-:W-:Y:S01]  /*a780*/  F2FP.BF16.F32.PACK_AB R121, RZ, R121 ;  /* 0x00000079ff79723e */ /* 0x000fe200000010ff */
[-C--:B------:R-:W-:Y:S01]  /*a790*/  FMUL R126, R126, R217.reuse ;  /* 0x000000d97e7e7220 */ /* 0x080fe20000400000 */
[----:B------:R-:W-:Y:S01]  /*a7a0*/  F2FP.BF16.F32.PACK_AB R122, RZ, R122 ;  /* 0x0000007aff7a723e */ /* 0x000fe200000010ff */
[----:B------:R-:W-:Y:S01]  /*a7b0*/  FMUL R127, R127, R217 ;  /* 0x000000d97f7f7220 */ /* 0x000fe20000400000 */
[----:B------:R-:W-:Y:S01]  /*a7c0*/  IADD3.X R7, R5, UR6, RZ, P5, !PT ;  /* 0x0000000605077c10 */ /* 0x000fe2000affe4ff */
[----:B------:R-:W-:Y:S01]  /*a7d0*/  @P1 STG.E.U16 desc[UR36][R4.64+0x2], R121 ;  /* 0x0000027904001986 */ /* 0x000fe2000c101524 */
[----:B------:R-:W-:Y:S01]  /*a7e0*/  F2FP.BF16.F32.PACK_AB R123, RZ, R123 ;  /* 0x0000007bff7b723e */ /* 0x000fe200000010ff */
[-C--:B------:R-:W-:Y:S01]  /*a7f0*/  FMUL R128, R128, R217.reuse ;  /* 0x000000d980807220 */ /* 0x080fe20000400000 */
[C---:B------:R-:W-:Y:S01]  /*a800*/  ISETP.GT.AND P5, PT, R3.reuse, 0x9, P3 ;  /* 0x000000090300780c */ /* 0x040fe20001fa4270 */
[----:B------:R-:W-:Y:S01]  /*a810*/  @P4 STG.E.U16 desc[UR36][R6.64], R122 ;  /* 0x0000007a06004986 */ /* 0x000fe2000c101524 */
[----:B------:R-:W-:Y:S01]  /*a820*/  ISETP.GT.AND P4, PT, R3, 0x8, P3 ;  /* 0x000000080300780c */ /* 0x000fe20001f84270 */
[-C--:B------:R-:W-:Y:S01]  /*a830*/  FMUL R129, R129, R217.reuse ;  /* 0x000000d981817220 */ /* 0x080fe20000400000 */
[C---:B------:R-:W-:Y:S01]  /*a840*/  ISETP.GT.AND P1, PT, R3.reuse, 0x8, P2 ;  /* 0x000000080300780c */ /* 0x040fe20001724270 */
[----:B------:R-:W-:Y:S01]  /*a850*/  @P0 STG.E.U16 desc[UR36][R6.64+0x2], R123 ;  /* 0x0000027b06000986 */ /* 0x000fe2000c101524 */
[----:B------:R-:W-:Y:S01]  /*a860*/  ISETP.GT.AND P0, PT, R3, 0x9, P2 ;  /* 0x000000090300780c */ /* 0x000fe20001704270 */
[-C--:B------:R-:W-:Y:S01]  /*a870*/  FMUL R130, R130, R217.reuse ;  /* 0x000000d982827220 */ /* 0x080fe20000400000 */
[----:B------:R-:W-:Y:S01]  /*a880*/  F2FP.BF16.F32.PACK_AB R124, RZ, R124 ;  /* 0x0000007cff7c723e */ /* 0x000fe200000010ff */
[----:B------:R-:W-:Y:S01]  /*a890*/  FMUL R131, R131, R217 ;  /* 0x000000d983837220 */ /* 0x000fe20000400000 */
[----:B------:R-:W-:Y:S01]  /*a8a0*/  F2FP.BF16.F32.PACK_AB R125, RZ, R125 ;  /* 0x0000007dff7d723e */ /* 0x000fe200000010ff */
[-C--:B------:R-:W-:Y:S01]  /*a8b0*/  FMUL R132, R132, R217.reuse ;  /* 0x000000d984847220 */ /* 0x080fe20000400000 */
[----:B------:R-:W-:Y:S01]  /*a8c0*/  F2FP.BF16.F32.PACK_AB R126, RZ, R126 ;  /* 0x0000007eff7e723e */ /* 0x000fe200000010ff */
[----:B------:R-:W-:Y:S01]  /*a8d0*/  FMUL R133, R133, R217 ;  /* 0x000000d985857220 */ /* 0x000fe20000400000 */
[----:B------:R-:W-:Y:S01]  /*a8e0*/  F2FP.BF16.F32.PACK_AB R127, RZ, R127 ;  /* 0x0000007fff7f723e */ /* 0x000fe200000010ff */
[----:B------:R-:W-:Y:S01]  /*a8f0*/  @P4 STG.E.U16 desc[UR36][R4.64+0x10], R124 ;  /* 0x0000107c04004986 */ /* 0x000fe2000c101524 */
[----:B------:R-:W-:Y:S01]  /*a900*/  ISETP.GT.AND P4, PT, R3, 0x10, P3 ;  /* 0x000000100300780c */ /* 0x000fe20001f84270 */
[----:B------:R-:W-:Y:S01]  /*a910*/  FMUL R134, R134, R217 ;  /* 0x000000d986867220 */ /* 0x000fe20000400000 */
[----:B------:R-:W-:Y:S01]  /*a920*/  F2FP.BF16.F32.PACK_AB R128, RZ, R128 ;  /* 0x00000080ff80723e */ /* 0x000fe200000010ff */
[----:B------:R-:W-:Y:S01]  /*a930*/  @P5 STG.E.U16 desc[UR36][R4.64+0x12], R125 ;  /* 0x0000127d04005986 */ /* 0x000fe2000c101524 */
[----:B------:R-:W-:Y:S01]  /*a940*/  F2FP.BF16.F32.PACK_AB R129, RZ, R129 ;  /* 0x00000081ff81723e */ /* 0x000fe200000010ff */
[-C--:B------:R-:W-:Y:S01]  /*a950*/  FMUL R135, R135, R217.reuse ;  /* 0x000000d987877220 */ /* 0x080fe20000400000 */
[C---:B------:R-:W-:Y:S01]  /*a960*/  ISETP.GT.AND P5, PT, R3.reuse, 0x11, P2 ;  /* 0x000000110300780c */ /* 0x040fe200017a4270 */
[----:B------:R-:W-:Y:S01]  /*a970*/  @P1 STG.E.U16 desc[UR36][R6.64+0x10], R126 ;  /* 0x0000107e06001986 */ /* 0x000fe2000c101524 */
[C---:B------:R-:W-:Y:S01]  /*a980*/  ISETP.GT.AND P1, PT, R3.reuse, 0x10, P2 ;  /* 0x000000100300780c */ /* 0x040fe20001724270 */
[-C--:B------:R-:W-:Y:S01]  /*a990*/  FMUL R136, R136, R217.reuse ;  /* 0x000000d988887220 */ /* 0x080fe20000400000 */
[----:B------:R-:W-:Y:S01]  /*a9a0*/  F2FP.BF16.F32.PACK_AB R130, RZ, R130 ;  /* 0x00000082ff82723e */ /* 0x000fe200000010ff */
[----:B------:R-:W-:Y:S01]  /*a9b0*/  @P0 STG.E.U16 desc[UR36][R6.64+0x12], R127 ;  /* 0x0000127f06000986 */ /* 0x000fe2000c101524 */
[----:B------:R-:W-:Y:S01]  /*a9c0*/  ISETP.GT.AND P0, PT, R3, 0x11, P3 ;  /* 0x000000110300780c */ /* 0x000fe20001f04270 */
[----:B------:R-:W-:Y:S01]  /*a9d0*/  FMUL R137, R137, R217 ;  /* 0x000000d989897220 */ /* 0x000fe20000400000 */
[----:B------:R-:W-:Y:S01]  /*a9e0*/  F2FP.BF16.F32.PACK_AB R131, RZ, R131 ;  /* 0x00000083ff83723e */ /* 0x000fe200000010ff */
        /* <DEDUP_REMOVED lines=64> */
[-C--:B------:R-:W-:Y:S01]  /*adf0*/  FMUL R156, R156, R217.reuse ;  /* 0x000000d99c9c7220 */ /* 0x080fe20000400000 */
[----:B------:R-:W-:Y:S01]  /*ae00*/  F2FP.BF16.F32.PACK_AB R150, RZ, R150 ;  /* 0x00000096ff96723e */ /* 0x000fe200000010ff */
[----:B------:R-:W-:Y:S01]  /*ae10*/  FMUL R157, R157, R217 ;  /* 0x000000d99d9d7220 */ /* 0x000fe20000400000 */
[----:B------:R-:W-:Y:S01]  /*ae20*/  F2FP.BF16.F32.PACK_AB R151, RZ, R151 ;  /* 0x00000097ff97723e */ /* 0x000fe200000010ff */
        /* <DEDUP_REMOVED lines=222> */
[-C--:B------:R-:W-:Y:S01]  /*bc10*/  FMUL R29, R29, R217.reuse ;  /* 0x000000d91d1d7220 */ /* 0x080fe20000400000 */
[----:B------:R-:W-:Y:S01]  /*bc20*/  MOV R9, UR4 ;  /* 0x0000000400097c02 */ /* 0x000fe20008000f00 */
[----:B------:R-:W-:Y:S01]  /*bc30*/  @P0 STG.E.U16 desc[UR36][R6.64+0x110], R190 ;  /* 0x000110be06000986 */ /* 0x000fe2000c101524 */
[C---:B------:R-:W-:Y:S01]  /*bc40*/  ISETP.GT.AND P0, PT, R3.reuse, 0x90, P3 ;  /* 0x000000900300780c */ /* 0x040fe20001f04270 */
        /* <DEDUP_REMOVED lines=14> */
[-C--:B------:R-:W-:Y:S01]  /*bd30*/  FMUL R35, R35, R217.reuse ;  /* 0x000000d923237220 */ /* 0x080fe20000400000 */
[----:B------:R-:W-:Y:S01]  /*bd40*/  F2FP.BF16.F32.PACK_AB R28, RZ, R28 ;  /* 0x0000001cff1c723e */ /* 0x000fe200000010ff */
        /* <DEDUP_REMOVED lines=69> */
[----:B------:R-:W-:Y:S01]  /*c1a0*/  ISETP.GT.AND P1, PT, R0, 0x80, PT ;  /* 0x000000800000780c */ /* 0x000fe20003f24270 */
        /* <DEDUP_REMOVED lines=18> */
[-C--:B------:R-:W-:Y:S01]  /*c2d0*/  FMUL R62, R62, R217.reuse ;  /* 0x000000d93e3e7220 */ /* 0x080fe20000400000 */
[C---:B------:R-:W-:Y:S01]  /*c2e0*/  ISETP.GT.AND P3, PT, R3.reuse, 0xb9, P3 ;  /* 0x000000b90300780c */ /* 0x040fe20001f64270 */
[----:B------:R-:W-:Y:S01]  /*c2f0*/  @P5 STG.E.U16 desc[UR36][R6.64+0x162], R211 ;  /* 0x000162d306005986 */ /* 0x000fe2000c101524 */
[----:B------:R-:W-:Y:S01]  /*c300*/  ISETP.GT.AND P5, PT, R3, 0xb8, P2 ;  /* 0x000000b80300780c */ /* 0x000fe200017a4270 */
[-C--:B------:R-:W-:Y:S01]  /*c310*/  FMUL R63, R63, R217.reuse ;  /* 0x000000d93f3f7220 */ /* 0x080fe20000400000 */
[----:B------:R-:W-:Y:S01]  /*c320*/  ISETP.GT.AND P2, PT, R3, 0xb9, P2 ;  /* 0x000000b90300780c */ /* 0x000fe20001744270 */
[----:B------:R-:W-:Y:S01]  /*c330*/  FMUL R64, R64, R217 ;  /* 0x000000d940407220 */ /* 0x000fe20000400000 */
[----:B------:R-:W-:Y:S01]  /*c340*/  F2FP.BF16.F32.PACK_AB R55, RZ, R55 ;  /* 0x00000037ff37723e */ /* 0x000fe200000010ff */
[-C--:B------:R-:W-:Y:S01]  /*c350*/  FMUL R65, R65, R217.reuse ;  /* 0x000000d941417220 */ /* 0x080fe20000400000 */
[----:B------:R-:W-:Y:S01]  /*c360*/  F2FP.BF16.F32.PACK_AB R56, RZ, R56 ;  /* 0x00000038ff38723e */ /* 0x000fe200000010ff */
[----:B------:R-:W-:Y:S01]  /*c370*/  FMUL R66, R66, R217 ;  /* 0x000000d942427220 */ /* 0x000fe20000400000 */
[----:B------:R-:W-:Y:S01]  /*c380*/  F2FP.BF16.F32.PACK_AB R57, RZ, R57 ;  /* 0x00000039ff39723e */ /* 0x000fe200000010ff */
[----:B------:R-:W-:Y:S01]  /*c390*/  @P4 STG.E.U16 desc[UR36][R4.64+0x170], R212 ;  /* 0x000170d404004986 */ /* 0x000fe2000c101524 */
[----:B------:R-:W-:Y:S01]  /*c3a0*/  LEA R8, P4, R9, R4, 0x8 ;  /* 0x0000000409087211 */ /* 0x000fe200078840ff */
[----:B------:R-:W-:Y:S01]  /*c3b0*/  IMAD.U32 R9, RZ, RZ, UR5 ;  /* 0x00000005ff097e24 */ /* 0x000fe2000f8e00ff */
[----:B------:R-:W-:Y:S01]  /*c3c0*/  F2FP.BF16.F32.PACK_AB R58, RZ, R58 ;  /* 0x0000003aff3a723e */ /* 0x000fe200000010ff */
[----:B------:R0:W-:Y:S01]  /*c3d0*/  @P3 STG.E.U16 desc[UR36][R4.64+0x172], R213 ;  /* 0x000172d504003986 */ /* 0x0001e2000c101524 */
[----:B------:R-:W-:Y:S01]  /*c3e0*/  ISETP.GT.AND P3, PT, R3, 0x1, P1 ;  /* 0x000000010300780c */ /* 0x000fe20000f64270 */
[----:B------:R-:W-:Y:S01]  /*c3f0*/  FMUL R67, R67, R217 ;  /* 0x000000d943437220 */ /* 0x000fe20000400000 */
[----:B------:R-:W-:Y:S01]  /*c400*/  F2FP.BF16.F32.PACK_AB R59, RZ, R59 ;  /* 0x0000003bff3b723e */ /* 0x000fe200000010ff */
[----:B------:R-:W-:Y:S01]  /*c410*/  @P5 STG.E.U16 desc[UR36][R6.64+0x170], R214 ;  /* 0x000170d606005986 */ /* 0x000fe2000c101524 */
[C---:B------:R-:W-:Y:S01]  /*c420*/  ISETP.GT.AND P5, PT, R3.reuse, RZ, P1 ;  /* 0x000000ff0300720c */ /* 0x040fe20000fa4270 */
[-C--:B------:R-:W-:Y:S01]  /*c430*/  FMUL R68, R68, R217.reuse ;  /* 0x000000d944447220 */ /* 0x080fe20000400000 */
[----:B------:R-:W-:Y:S01]  /*c440*/  F2FP.BF16.F32.PACK_AB R60, RZ, R60 ;  /* 0x0000003cff3c723e */ /* 0x000fe200000010ff */
[----:B------:R1:W-:Y:S01]  /*c450*/  @P2 STG.E.U16 desc[UR36][R6.64+0x172], R215 ;  /* 0x000172d706002986 */ /* 0x0003e2000c101524 */
[----:B------:R-:W-:Y:S01]  /*c460*/  ISETP.GT.AND P2, PT, R3, RZ, P0 ;  /* 0x000000ff0300720c */ /* 0x000fe20000744270 */
[----:B------:R-:W-:Y:S01]  /*c470*/  FMUL R69, R69, R217 ;  /* 0x000000d945457220 */ /* 0x000fe20000400000 */
[----:B------:R-:W-:Y:S01]  /*c480*/  F2FP.BF16.F32.PACK_AB R61, RZ, R61 ;  /* 0x0000003dff3d723e */ /* 0x000fe200000010ff */
[----:B0-----:R-:W-:Y:S01]  /*c490*/  IMAD.U32 R4, RZ, RZ, UR4 ;  /* 0x00000004ff047e24 */ /* 0x001fe2000f8e00ff */
[----:B------:R-:W-:Y:S01]  /*c4a0*/  F2FP.BF16.F32.PACK_AB R62, RZ, R62 ;  /* 0x0000003eff3e723e */ /* 0x000fe200000010ff */
[----:B------:R-:W-:Y:S01]  /*c4b0*/  FMUL R70, R70, R217 ;  /* 0x000000d946467220 */ /* 0x000fe20000400000 */
[----:B------:R-:W-:Y:S01]  /*c4c0*/  F2FP.BF16.F32.PACK_AB R63, RZ, R63 ;  /* 0x0000003fff3f723e */ /* 0x000fe200000010ff */
[----:B------:R-:W-:Y:S01]  /*c4d0*/  FMUL R71, R71, R217 ;  /* 0x000000d947477220 */ /* 0x000fe20000400000 */
[----:B------:R-:W-:Y:S01]  /*c4e0*/  LEA.HI.X R9, R4, R5, R9, 0x8, P4 ;  /* 0x0000000504097211 */ /* 0x000fe200020f4409 */
[-C--:B------:R-:W-:Y:S01]  /*c4f0*/  FMUL R72, R72, R217.reuse ;  /* 0x000000d948487220 */ /* 0x080fe20000400000 */
[C---:B------:R-:W-:Y:S01]  /*c500*/  ISETP.GT.AND P4, PT, R3.reuse, 0x8, P1 ;  /* 0x000000080300780c */ /* 0x040fe20000f84270 */
[--C-:B-1----:R-:W-:Y:S01]  /*c510*/  @P3 IMAD.MOV.U32 R6, RZ, RZ, R8.reuse ;  /* 0x000000ffff063224 */ /* 0x102fe200078e0008 */
[----:B------:R-:W-:Y:S01]  /*c520*/  F2FP.BF16.F32.PACK_AB R64, RZ, R64 ;  /* 0x00000040ff40723e */ /* 0x000fe200000010ff */
[--C-:B------:R-:W-:Y:S01]  /*c530*/  @P3 IMAD.MOV.U32 R7, RZ, RZ, R9.reuse ;  /* 0x000000ffff073224 */ /* 0x100fe200078e0009 */
[----:B------:R-:W-:Y:S01]  /*c540*/  @P5 STG.E.U16 desc[UR36][R8.64], R24 ;  /* 0x0000001808005986 */ /* 0x000fe2000c101524 */
[----:B------:R-:W-:Y:S01]  /*c550*/  ISETP.GT.AND P5, PT, R3, 0x1, P0 ;  /* 0x000000010300780c */ /* 0x000fe200007a4270 */
[----:B------:R-:W-:Y:S01]  /*c560*/  FMUL R73, R73, R217 ;  /* 0x000000d949497220 */ /* 0x000fe20000400000 */
[----:B------:R-:W-:Y:S01]  /*c570*/  F2FP.BF16.F32.PACK_AB R65, RZ, R65 ;  /* 0x00000041ff41723e */ /* 0x000fe200000010ff */
[----:B------:R0:W-:Y:S01]  /*c580*/  @P3 STG.E.U16 desc[UR36][R6.64+0x2], R25 ;  /* 0x0000021906003986 */ /* 0x0001e2000c101524 */
[----:B------:R-:W-:Y:S01]  /*c590*/  IADD3 R4, P3, R8, UR7, RZ ;  /* 0x0000000708047c10 */ /* 0x000fe2000ff7e0ff */
[-C--:B------:R-:W-:Y:S01]  /*c5a0*/  FMUL R74, R74, R217.reuse ;  /* 0x000000d94a4a7220 */ /* 0x080fe20000400000 */
[----:B------:R-:W-:Y:S01]  /*c5b0*/  F2FP.BF16.F32.PACK_AB R66, RZ, R66 ;  /* 0x00000042ff42723e */ /* 0x000fe200000010ff */
[-C--:B------:R-:W-:Y:S01]  /*c5c0*/  FMUL R75, R75, R217.reuse ;  /* 0x000000d94b4b7220 */ /* 0x080fe20000400000 */
[----:B------:R-:W-:Y:S01]  /*c5d0*/  IADD3.X R5, R9, UR6, RZ, P3, !PT ;  /* 0x0000000609057c10 */ /* 0x000fe20009ffe4ff */
[-C--:B------:R-:W-:Y:S01]  /*c5e0*/  FMUL R76, R76, R217.reuse ;  /* 0x000000d94c4c7220 */ /* 0x080fe20000400000 */
[----:B------:R-:W-:Y:S01]  /*c5f0*/  ISETP.GT.AND P3, PT, R3, 0x9, P1 ;  /* 0x000000090300780c */ /* 0x000fe20000f64270 */
[----:B------:R-:W-:Y:S01]  /*c600*/  FMUL R77, R77, R217 ;  /* 0x000000d94d4d7220 */ /* 0x000fe20000400000 */
[----:B------:R-:W-:Y:S01]  /*c610*/  F2FP.BF16.F32.PACK_AB R67, RZ, R67 ;  /* 0x00000043ff43723e */ /* 0x000fe200000010ff */
[----:B------:R-:W-:Y:S01]  /*c620*/  @P2 STG.E.U16 desc[UR36][R4.64], R26 ;  /* 0x0000001a04002986 */ /* 0x000fe2000c101524 */
[C---:B------:R-:W-:Y:S01]  /*c630*/  ISETP.GT.AND P2, PT, R3.reuse, 0x8, P0 ;  /* 0x000000080300780c */ /* 0x040fe20000744270 */
[--C-:B0-----:R-:W-:Y:S01]  /*c640*/  @P4 IMAD.MOV.U32 R6, RZ, RZ, R8.reuse ;  /* 0x000000ffff064224 */ /* 0x101fe200078e0008 */
[----:B------:R-:W-:Y:S01]  /*c650*/  F2FP.BF16.F32.PACK_AB R68, RZ, R68 ;  /* 0x00000044ff44723e */ /* 0x000fe200000010ff */
[--C-:B------:R-:W-:Y:S01]  /*c660*/  @P4 IMAD.MOV.U32 R7, RZ, RZ, R9.reuse ;  /* 0x000000ffff074224 */ /* 0x100fe200078e0009 */
[----:B------:R-:W-:Y:S01]  /*c670*/  @P5 STG.E.U16 desc[UR36][R4.64+0x2], R27 ;  /* 0x0000021b04005986 */ /* 0x000fe2000c101524 */
[C---:B------:R-:W-:Y:S01]  /*c680*/  ISETP.GT.AND P5, PT, R3.reuse, 0x9, P0 ;  /* 0x000000090300780c */ /* 0x040fe200007a4270 */
[----:B------:R-:W-:Y:S01]  /*c690*/  FMUL R78, R78, R217 ;  /* 0x000000d94e4e7220 */ /* 0x000fe20000400000 */
[----:B------:R-:W-:Y:S01]  /*c6a0*/  F2FP.BF16.F32.PACK_AB R69, RZ, R69 ;  /* 0x00000045ff45723e */ /* 0x000fe200000010ff */
[----:B------:R0:W-:Y:S01]  /*c6b0*/  @P4 STG.E.U16 desc[UR36][R6.64+0x10], R28 ;  /* 0x0000101c06004986 */ /* 0x0001e2000c101524 */
        /* <DEDUP_REMOVED lines=9> */
[----:B------:R-:W-:Y:S01]  /*c750*/  FMUL R83, R83, R217 ;  /* 0x000000d953537220 */ /* 0x000fe20000400000 */
[----:B------:R-:W-:Y:S01]  /*c760*/  F2FP.BF16.F32.PACK_AB R74, RZ, R74 ;  /* 0x0000004aff4a723e */ /* 0x000fe200000010ff */
[--C-:B0-----:R-:W-:Y:S01]  /*c770*/  @P3 IMAD.MOV.U32 R6, RZ, RZ, R8.reuse ;  /* 0x000000ffff063224 */ /* 0x101fe200078e0008 */
[----:B------:R-:W-:Y:S01]  /*c780*/  @P3 MOV R7, R9 ;  /* 0x0000000900073202 */ /* 0x000fe20000000f00 */
[----:B------:R-:W-:Y:S01]  /*c790*/  FMUL R84, R84, R217 ;  /* 0x000000d954547220 */ /* 0x000fe20000400000 */
[----:B------:R-:W-:Y:S01]  /*c7a0*/  F2FP.BF16.F32.PACK_AB R75, RZ, R75 ;  /* 0x0000004bff4b723e */ /* 0x000fe200000010ff */
[-C--:B------:R-:W-:Y:S01]  /*c7b0*/  FMUL R85, R85, R217.reuse ;  /* 0x000000d955557220 */ /* 0x080fe20000400000 */
[----:B------:R-:W-:Y:S01]  /*c7c0*/  F2FP.BF16.F32.PACK_AB R76, RZ, R76 ;  /* 0x0000004cff4c723e */ /* 0x000fe200000010ff */
[----:B------:R0:W-:Y:S01]  /*c7d0*/  @P3 STG.E.U16 desc[UR36][R6.64+0x12], R29 ;  /* 0x0000121d06003986 */ /* 0x0001e2000c101524 */
        /* <DEDUP_REMOVED lines=11> */
[--C-:B0-----:R-:W-:Y:S01]  /*c890*/  @P4 IMAD.MOV.U32 R6, RZ, RZ, R8.reuse ;  /* 0x000000ffff064224 */ /* 0x101fe200078e0008 */
[----:B------:R-:W-:Y:S01]  /*c8a0*/  F2FP.BF16.F32.PACK_AB R80, RZ, R80 ;  /* 0x00000050ff50723e */ /* 0x000fe200000010ff */
[--C-:B------:R-:W-:Y:S01]  /*c8b0*/  @P4 IMAD.MOV.U32 R7, RZ, RZ, R9.reuse ;  /* 0x000000ffff074224 */ /* 0x100fe200078e0009 */
[----:B------:R-:W-:Y:S01]  /*c8c0*/  F2FP.BF16.F32.PACK_AB R81, RZ, R81 ;  /* 0x00000051ff51723e */ /* 0x000fe200000010ff */
[-C--:B------:R-:W-:Y:S01]  /*c8d0*/  FMUL R89, R89, R217.reuse ;  /* 0x000000d959597220 */ /* 0x080fe20000400000 */
[----:B------:R-:W-:Y:S01]  /*c8e0*/  F2FP.BF16.F32.PACK_AB R82, RZ, R82 ;  /* 0x00000052ff52723e */ /* 0x000fe200000010ff */
[-C--:B------:R-:W-:Y:S01]  /*c8f0*/  FMUL R90, R90, R217.reuse ;  /* 0x000000d95a5a7220 */ /* 0x080fe20000400000 */
[----:B------:R0:W-:Y:S01]  /*c900*/  @P4 STG.E.U16 desc[UR36][R6.64+0x20], R32 ;  /* 0x0000202006004986 */ /* 0x0001e2000c101524 */
        /* <DEDUP_REMOVED lines=50> */
[----:B------:R-:W-:Y:S01]  /*cc30*/  @P3 MOV R7, R9 ;  /* 0x0000000900073202 */ /* 0x000fe20000000f00 */
[-C--:B------:R-:W-:Y:S01]  /*cc40*/  FMUL R108, R108, R217.reuse ;  /* 0x000000d96c6c7220 */ /* 0x080fe20000400000 */
[----:B------:R-:W-:Y:S01]  /*cc50*/  F2FP.BF16.F32.PACK_AB R102, RZ, R102 ;  /* 0x00000066ff66723e */ /* 0x000fe200000010ff */
[----:B------:R-:W-:Y:S01]  /*cc60*/  FMUL R109, R109, R217 ;  /* 0x000000d96d6d7220 */ /* 0x000fe20000400000 */
[----:B------:R-:W-:Y:S01]  /*cc70*/  F2FP.BF16.F32.PACK_AB R103, RZ, R103 ;  /* 0x00000067ff67723e */ /* 0x000fe200000010ff */
[----:B------:R0:W-:Y:S01]  /*cc80*/  @P3 STG.E.U16 desc[UR36][R6.64+0x32], R37 ;  /* 0x0000322506003986 */ /* 0x0001e2000c101524 */
        /* <DEDUP_REMOVED lines=15> */
[----:B------:R-:W-:Y:S01]  /*cd80*/  FMUL R113, R113, R217 ;  /* 0x000000d971717220 */ /* 0x000fe20000400000 */
[----:B------:R-:W-:Y:S01]  /*cd90*/  F2FP.BF16.F32.PACK_AB R109, RZ, R109 ;  /* 0x0000006dff6d723e */ /* 0x000fe200000010ff */
[-C--:B------:R-:W-:Y:S01]  /*cda0*/  FMUL R114, R114, R217.reuse ;  /* 0x000000d972727220 */ /* 0x080fe20000400000 */
        /* <DEDUP_REMOVED lines=12> */
[----:B0-----:R-:W-:Y:S01]  /*ce70*/  @P3 IMAD.MOV.U32 R6, RZ, RZ, R8 ;  /* 0x000000ffff063224 */ /* 0x001fe200078e0008 */
[----:B------:R-:W-:Y:S01]  /*ce80*/  F2FP.BF16.F32.PACK_AB R115, RZ, R115 ;  /* 0x00000073ff73723e */ /* 0x000fe200000010ff */
[----:B------:R-:W-:Y:S01]  /*ce90*/  @P3 IMAD.MOV.U32 R7, RZ, RZ, R9 ;  /* 0x000000ffff073224 */ /* 0x000fe200078e0009 */
[----:B------:R-:W-:-:S02]  /*cea0*/  F2FP.BF16.F32.PACK_AB R116, RZ, R116 ;  /* 0x00000074ff74723e */ /* 0x000fc400000010ff */
[----:B------:R-:W-:Y:S02]  /*ceb0*/  F2FP.BF16.F32.PACK_AB R117, RZ, R117 ;  /* 0x00000075ff75723e */ /* 0x000fe400000010ff */
[----:B------:R0:W-:Y:S01]  /*cec0*/  @P3 STG.E.U16 desc[UR36][R6.64+0x42], R41 ;  /* 0x0000422906003986 */ /* 0x0001e2000c101524 */
[C---:B------:R-:W-:Y:S02]  /*ced0*/  ISETP.GT.AND P3, PT, R3.reuse, 0x29, P1 ;  /* 0x000000290300780c */ /* 0x040fe40000f64270 */
[----:B------:R-:W-:Y:S01]  /*cee0*/  F2FP.BF16.F32.PACK_AB R118, RZ, R118 ;  /* 0x00000076ff76723e */ /* 0x000fe200000010ff */
[----:B------:R-:W-:Y:S01]  /*cef0*/  @P2 STG.E.U16 desc[UR36][R4.64+0x40], R42 ;  /* 0x0000402a04002986 */ /* 0x000fe2000c101524 */
[C---:B------:R-:W-:Y:S02]  /*cf00*/  ISETP.GT.AND P2, PT, R3.reuse, 0x28, P0 ;  /* 0x000000280300780c */ /* 0x040fe40000744270 */
[----:B------:R-:W-:Y:S01]  /*cf10*/  F2FP.BF16.F32.PACK_AB R119, RZ, R119 ;  /* 0x00000077ff77723e */ /* 0x000fe200000010ff */
[----:B------:R-:W-:Y:S01]  /*cf20*/  @P5 STG.E.U16 desc[UR36][R4.64+0x42], R43 ;  /* 0x0000422b04005986 */ /* 0x000fe2000c101524 */
[----:B------:R-:W-:Y:S01]  /*cf30*/  ISETP.GT.AND P5, PT, R3, 0x29, P0 ;  /* 0x000000290300780c */ /* 0x000fe200007a4270 */
[----:B0-----:R-:W-:-:S02]  /*cf40*/  @P4 IMAD.MOV.U32 R6, RZ, RZ, R8 ;  /* 0x000000ffff064224 */ /* 0x001fc400078e0008 */
[----:B------:R-:W-:-:S05]  /*cf50*/  @P4 IMAD.MOV.U32 R7, RZ, RZ, R9 ;  /* 0x000000ffff074224 */ /* 0x000fca00078e0009 */
[----:B------:R0:W-:Y:S01]  /*cf60*/  @P4 STG.E.U16 desc[UR36][R6.64+0x50], R44 ;  /* 0x0000502c06004986 */ /* 0x0001e2000c101524 */
[----:B------:R-:W-:Y:S01]  /*cf70*/  ISETP.GT.AND P4, PT, R3, 0x30, P1 ;  /* 0x000000300300780c */ /* 0x000fe20000f84270 */
[----:B0-----:R-:W-:Y:S01]  /*cf80*/  @P3 IMAD.MOV.U32 R6, RZ, RZ, R8 ;  /* 0x000000ffff063224 */ /* 0x001fe200078e0008 */
[----:B------:R-:W-:-:S05]  /*cf90*/  @P3 MOV R7, R9 ;  /* 0x0000000900073202 */ /* 0x000fca0000000f00 */
[----:B------:R0:W-:Y:S01]  /*cfa0*/  @P3 STG.E.U16 desc[UR36][R6.64+0x52], R45 ;  /* 0x0000522d06003986 */ /* 0x0001e2000c101524 */
[----:B------:R-:W-:-:S03]  /*cfb0*/  ISETP.GT.AND P3, PT, R3, 0x31, P1 ;  /* 0x000000310300780c */ /* 0x000fc60000f64270 */
[----:B------:R-:W-:Y:S01]  /*cfc0*/  @P2 STG.E.U16 desc[UR36][R4.64+0x50], R46 ;  /* 0x0000502e04002986 */ /* 0x000fe2000c101524 */
[----:B------:R-:W-:-:S03]  /*cfd0*/  ISETP.GT.AND P2, PT, R3, 0x30, P0 ;  /* 0x000000300300780c */ /* 0x000fc60000744270 */
[----:B------:R-:W-:Y:S01]  /*cfe0*/  @P5 STG.E.U16 desc[UR36][R4.64+0x52], R47 ;  /* 0x0000522f04005986 */ /* 0x000fe2000c101524 */
[----:B------:R-:W-:Y:S01]  /*cff0*/  ISETP.GT.AND P5, PT, R3, 0x31, P0 ;  /* 0x000000310300780c */ /* 0x000fe200007a4270 */
[----:B0-----:R-:W-:Y:S02]  /*d000*/  @P4 IMAD.MOV.U32 R6, RZ, RZ, R8 ;  /* 0x000000ffff064224 */ /* 0x001fe400078e0008 */
[----:B------:R-:W-:-:S05]  /*d010*/  @P4 IMAD.MOV.U32 R7, RZ, RZ, R9 ;  /* 0x000000ffff074224 */ /* 0x000fca00078e0009 */
[----:B------:R0:W-:Y:S01]  /*d020*/  @P4 STG.E.U16 desc[UR36][R6.64+0x60], R48 ;  /* 0x0000603006004986 */ /* 0x0001e2000c101524 */
[----:B------:R-:W-:Y:S01]  /*d030*/  ISETP.GT.AND P4, PT, R3, 0x38, P1 ;  /* 0x000000380300780c */ /* 0x000fe20000f84270 */
[----:B0-----:R-:W-:Y:S02]  /*d040*/  @P3 IMAD.MOV.U32 R6, RZ, RZ, R8 ;  /* 0x000000ffff063224 */ /* 0x001fe400078e0008 */
[----:B------:R-:W-:-:S05]  /*d050*/  @P3 IMAD.MOV.U32 R7, RZ, RZ, R9 ;  /* 0x000000ffff073224 */ /* 0x000fca00078e0009 */
        /* <DEDUP_REMOVED lines=189> */
[C---:B------:R-:W-:Y:S02]  /*dc30*/  ISETP.GT.AND P4, PT, R3.reuse, 0xb1, P0 ;  /* 0x000000b10300780c */ /* 0x040fe40000784270 */
[----:B------:R-:W-:Y:S01]  /*dc40*/  ISETP.GT.AND P0, PT, R3, 0xb9, P0 ;  /* 0x000000b90300780c */ /* 0x000fe20000704270 */
[----:B0-----:R-:W-:Y:S02]  /*dc50*/  @P3 IMAD.MOV.U32 R6, RZ, RZ, R8 ;  /* 0x000000ffff063224 */ /* 0x001fe400078e0008 */
[----:B------:R-:W-:-:S05]  /*dc60*/  @P3 IMAD.MOV.U32 R7, RZ, RZ, R9 ;  /* 0x000000ffff073224 */ /* 0x000fca00078e0009 */
[----:B------:R0:W-:Y:S01]  /*dc70*/  @P3 STG.E.U16 desc[UR36][R6.64+0x162], R113 ;  /* 0x0001627106003986 */ /* 0x0001e2000c101524 */
[C---:B------:R-:W-:Y:S02]  /*dc80*/  ISETP.GT.AND P3, PT, R3.reuse, 0xb8, P1 ;  /* 0x000000b80300780c */ /* 0x040fe40000f64270 */
[----:B------:R-:W-:Y:S01]  /*dc90*/  ISETP.GT.AND P1, PT, R3, 0xb9, P1 ;  /* 0x000000b90300780c */ /* 0x000fe20000f24270 */
[----:B------:R-:W-:Y:S04]  /*dca0*/  @P2 STG.E.U16 desc[UR36][R4.64+0x160], R114 ;  /* 0x0001607204002986 */ /* 0x000fe8000c101524 */
[----:B------:R-:W-:Y:S06]  /*dcb0*/  @P4 STG.E.U16 desc[UR36][R4.64+0x162], R115 ;  /* 0x0001627304004986 */ /* 0x000fec000c101524 */
[----:B0-----:R-:W-:-:S02]  /*dcc0*/  @P3 IMAD.MOV.U32 R6, RZ, RZ, R8 ;  /* 0x000000ffff063224 */ /* 0x001fc400078e0008 */
[----:B------:R-:W-:-:S05]  /*dcd0*/  @P3 IMAD.MOV.U32 R7, RZ, RZ, R9 ;  /* 0x000000ffff073224 */ /* 0x000fca00078e0009 */
[----:B------:R0:W-:Y:S04]  /*dce0*/  @P3 STG.E.U16 desc[UR36][R6.64+0x170], R116 ;  /* 0x0001707406003986 */ /* 0x0001e8000c101524 */
[----:B------:R1:W-:Y:S04]  /*dcf0*/  @P1 STG.E.U16 desc[UR36][R8.64+0x172], R117 ;  /* 0x0001727508001986 */ /* 0x0003e8000c101524 */
[----:B------:R1:W-:Y:S01]  /*dd00*/  @P5 STG.E.U16 desc[UR36][R4.64+0x170], R118 ;  /* 0x0001707604005986 */ /* 0x0003e2000c101524 */
[----:B0-----:R-:W-:Y:S01]  /*dd10*/  @P0 IMAD.MOV.U32 R6, RZ, RZ, R4 ;  /* 0x000000ffff060224 */ /* 0x001fe200078e0004 */
[----:B------:R-:W-:-:S05]  /*dd20*/  @P0 MOV R7, R5 ;  /* 0x0000000500070202 */ /* 0x000fca0000000f00 */
[----:B------:R1:W-:Y:S02]  /*dd30*/  @P0 STG.E.U16 desc[UR36][R6.64+0x172], R119 ;  /* 0x0001727706000986 */ /* 0x0003e4000c101524 */
.L_x_410:
[----:B------:R-:W-:Y:S05]  /*dd40*/  BSYNC B0 ;  /* 0x0000000000007941 */ /* 0x000fea0003800000 */
.L_x_28:
[----:B------:R-:W-:Y:S01]  /*dd50*/  ULDC UR4, c[0x0][0xc] ;  /* 0x0000030000047ab9 */ /* 0x000fe20000000800 */
[----:B------:R-:W-:Y:S01]  /*dd60*/  ULDC UR5, c[0x0][0x10] ;  /* 0x0000040000057ab9 */ /* 0x000fe20000000800 */
[----:B------:R-:W2:Y:S01]  /*dd70*/  LDC R3, c[0x0][0x14] ;  /* 0x00000500ff037b82 */ /* 0x000ea20000000800 */
[----:B------:R-:W-:Y:S01]  /*dd80*/  UIMAD.WIDE.U32 UR4, UR4, UR5, URZ ;  /* 0x00000005040472a5 */ /* 0x000fe2000f8e003f */
[----:B0-----:R-:W-:Y:S01]  /*dd90*/  PRMT R0, RZ, 0x7610, R0 ;  /* 0x00007610ff007816 */ /* 0x001fe20000000000 */
[----:B------:R-:W-:Y:S01]  /*dda0*/  UMOV UR42, 0xffffffff ;  /* 0xffffffff002a7882 */ /* 0x000fe20000000000 */
[----:B------:R-:W-:-:S03]  /*ddb0*/  IMAD.MOV.U32 R19, RZ, RZ, -0x1 ;  /* 0xffffffffff137424 */ /* 0x000fc600078e00ff */
[----:B--2---:R-:W-:-:S04]  /*ddc0*/  IMAD.WIDE.U32 R16, R3, UR4, R16 ;  /* 0x0000000403107c25 */ /* 0x004fc8000f8e0010 */
[----:B------:R-:W-:Y:S01]  /*ddd0*/  IMAD R3, R3, UR5, RZ ;  /* 0x0000000503037c24 */ /* 0x000fe2000f8e02ff */
[----:B------:R-:W-:Y:S02]  /*dde0*/  ULDC.64 UR4, c[0x0][0x650] ;  /* 0x0001940000047ab9 */ /* 0x000fe40000000a00 */
[----:B------:R-:W-:Y:S01]  /*ddf0*/  ISETP.GE.U32.AND P0, PT, R16, UR4, PT ;  /* 0x0000000410007c0c */ /* 0x000fe2000bf06070 */
[----:B------:R-:W-:-:S05]  /*de00*/  IMAD.IADD R17, R17, 0x1, R3 ;  /* 0x0000000111117824 */ /* 0x000fca00078e0203 */
[----:B------:R-:W-:-:S13]  /*de10*/  ISETP.GE.U32.AND.EX P0, PT, R17, UR5, PT, P0 ;  /* 0x0000000511007c0c */ /* 0x000fda000bf06100 */
[----:B------:R-:W-:Y:S05]  /*de20*/  @P0 BRA `(.L_x_411) ;  /* 0x0000000400640947 */ /* 0x000fea0003800000 */
[----:B------:R-:W0:Y:S01]  /*de30*/  S2R R12, SR_CTAID.X ;  /* 0x00000000000c7919 */ /* 0x000e220000002500 */
[----:B------:R-:W2:Y:S01]  /*de40*/  LDC.64 R10, c[0x0][0x628] ;  /* 0x00018a00ff0a7b82 */ /* 0x000ea20000000a00 */
[----:B------:R-:W-:Y:S01]  /*de50*/  ULDC UR4, c[0x0][0x150] ;  /* 0x0000540000047ab9 */ /* 0x000fe20000000800 */
[----:B-1----:R-:W-:Y:S01]  /*de60*/  IMAD.MOV.U32 R8, RZ, RZ, R16 ;  /* 0x000000ffff087224 */ /* 0x002fe200078e0010 */
[----:B------:R-:W1:Y:S01]  /*de70*/  S2R R20, SR_CTAID.Y ;  /* 0x0000000000147919 */ /* 0x000e620000002600 */
[----:B------:R-:W-:-:S04]  /*de80*/  IMAD.MOV.U32 R9, RZ, RZ, R17 ;  /* 0x000000ffff097224 */ /* 0x000fc800078e0011 */
[----:B------:R-:W1:Y:S08]  /*de90*/  LDC R21, c[0x0][0x144] ;  /* 0x00005100ff157b82 */ /* 0x000e700000000800 */
[----:B------:R-:W1:Y:S08]  /*dea0*/  LDC R0, c[0x0][0x630] ;  /* 0x00018c00ff007b82 */ /* 0x000e700000000800 */
[----:B------:R-:W1:Y:S01]  /*deb0*/  LDC.64 R14, c[0x0][0x620] ;  /* 0x00018800ff0e7b82 */ /* 0x000e620000000a00 */
[----:B--2---:R-:W-:-:S04]  /*dec0*/  ISETP.NE.U32.AND P0, PT, R10, RZ, PT ;  /* 0x000000ff0a00720c */ /* 0x004fc80003f05070 */
[----:B------:R-:W-:Y:S02]  /*ded0*/  ISETP.NE.AND.EX P0, PT, R11, RZ, PT, P0 ;  /* 0x000000ff0b00720c */ /* 0x000fe40003f05300 */
[----:B0-----:R-:W-:-:S05]  /*dee0*/  I2FP.F32.U32 R3, R12 ;  /* 0x0000000c00037245 */ /* 0x001fca0000201000 */
[----:B------:R-:W-:-:S04]  /*def0*/  FMUL R3, R3, UR4 ;  /* 0x0000000403037c20 */ /* 0x000fc80008400000 */
[----:B------:R0:W2:Y:S02]  /*df00*/  F2I.U32.TRUNC.NTZ R19, R3 ;  /* 0x0000000300137305 */ /* 0x0000a4000020f000 */
[----:B------:R-:W-:Y:S05]  /*df10*/  @!P0 BRA `(.L_x_412) ;  /* 0x0000000000288947 */ /* 0x000fea0003800000 */
[----:B0-----:R-:W0:Y:S02]  /*df20*/  LDC R3, c[0x0][0x634] ;  /* 0x00018d00ff037b82 */ /* 0x001e240000000800 */
        /* <DEDUP_REMOVED lines=9> */
.L_x_412:
[----:B------:R-:W3:Y:S01]  /*dfc0*/  LDC.64 R26, c[0x0][0x640] ;  /* 0x00019000ff1a7b82 */ /* 0x000ee20000000a00 */
[-C--:B-1----:R-:W-:Y:S01]  /*dfd0*/  SHF.R.U64 R30, R8, R0.reuse, R9 ;  /* 0x00000000081e7219 */ /* 0x082fe20000001209 */
[----:B--2---:R-:W-:Y:S01]  /*dfe0*/  IMAD.MOV R19, RZ, RZ, -R19 ;  /* 0x000000ffff137224 */ /* 0x004fe200078e0a13 */
[----:B------:R-:W-:Y:S01]  /*dff0*/  SHF.R.U32.HI R0, RZ, R0, R9 ;  /* 0x00000000ff007219 */ /* 0x000fe20000011609 */
[----:B------:R-:W-:Y:S01]  /*e000*/  ULDC UR4, c[0x0][0x154] ;  /* 0x0000550000047ab9 */ /* 0x000fe20000000800 */
[----:B0-----:R-:W-:Y:S01]  /*e010*/  IADD3 R3, P0, RZ, -R30, RZ ;  /* 0x8000001eff037210 */ /* 0x001fe20007f1e0ff */
[----:B------:R-:W-:Y:S02]  /*e020*/  IMAD R21, R21, R19, R12 ;  /* 0x0000001315157224 */ /* 0x000fe400078e020c */
[----:B------:R-:W0:Y:S01]  /*e030*/  LDC R6, c[0x0][0x618] ;  /* 0x00018600ff067b82 */ /* 0x000e220000000800 */
[----:B------:R-:W-:Y:S01]  /*e040*/  IADD3.X R5, RZ, ~R0, RZ, P0, !PT ;  /* 0x80000000ff057210 */ /* 0x000fe200007fe4ff */
[----:B------:R-:W-:-:S04]  /*e050*/  IMAD.MOV.U32 R7, RZ, RZ, 0x1 ;  /* 0x00000001ff077424 */ /* 0x000fc800078e00ff */
[-C--:B------:R-:W-:Y:S02]  /*e060*/  IMAD R0, R5, R14.reuse, RZ ;  /* 0x0000000e05007224 */ /* 0x080fe400078e02ff */
[----:B------:R-:W1:Y:S01]  /*e070*/  LDC R8, c[0x0][0x608] ;  /* 0x00018200ff087b82 */ /* 0x000e620000000800 */
[----:B------:R-:W-:-:S04]  /*e080*/  IMAD.WIDE.U32 R4, R3, R14, R16 ;  /* 0x0000000e03047225 */ /* 0x000fc800078e0010 */
[----:B------:R-:W-:Y:S01]  /*e090*/  IMAD R3, R3, R15, R0 ;  /* 0x0000000f03037224 */ /* 0x000fe200078e0200 */
[----:B------:R-:W-:Y:S02]  /*e0a0*/  I2FP.F32.U32 R0, R20 ;  /* 0x0000001400007245 */ /* 0x000fe40000201000 */
[----:B------:R-:W2:Y:S01]  /*e0b0*/  LDC R22, c[0x0][0x658] ;  /* 0x00019600ff167b82 */ /* 0x000ea20000000800 */
[----:B------:R-:W-:Y:S01]  /*e0c0*/  IMAD.IADD R3, R5, 0x1, R3 ;  /* 0x0000000105037824 */ /* 0x000fe200078e0203 */
[----:B---3--:R-:W-:Y:S01]  /*e0d0*/  ISETP.NE.U32.AND P0, PT, R26, RZ, PT ;  /* 0x000000ff1a00720c */ /* 0x008fe20003f05070 */
[----:B------:R-:W-:Y:S01]  /*e0e0*/  FMUL R0, R0, UR4 ;  /* 0x0000000400007c20 */ /* 0x000fe20008400000 */
[----:B------:R-:W-:Y:S02]  /*e0f0*/  IMAD.MOV.U32 R5, RZ, RZ, -0x1 ;  /* 0xffffffffff057424 */ /* 0x000fe400078e00ff */
[----:B------:R-:W-:Y:S01]  /*e100*/  ISETP.NE.AND.EX P0, PT, R27, RZ, PT, P0 ;  /* 0x000000ff1b00720c */ /* 0x000fe20003f05300 */
[----:B------:R3:W2:Y:S01]  /*e110*/  F2I.U32.TRUNC.NTZ R13, R0 ;  /* 0x00000000000d7305 */ /* 0x0006a2000020f000 */
[----:B------:R-:W3:Y:S01]  /*e120*/  LDC R15, c[0x0][0x148] ;  /* 0x00005200ff0f7b82 */ /* 0x000ee20000000800 */
[----:B0-----:R-:W-:-:S02]  /*e130*/  SHF.R.U64 R12, R4, R6, R3 ;  /* 0x00000006040c7219 */ /* 0x001fc40000001203 */
[----:B------:R-:W-:-:S05]  /*e140*/  SHF.R.U32.HI R3, RZ, R6, R3 ;  /* 0x00000006ff037219 */ /* 0x000fca0000011603 */
[----:B------:R-:W0:Y:S01]  /*e150*/  LDC R19, c[0x0][0x600] ;  /* 0x00018000ff137b82 */ /* 0x000e220000000800 */
[-CC-:B-1----:R-:W-:Y:S02]  /*e160*/  SHF.R.U64 R10, R12, R8.reuse, R3.reuse ;  /* 0x000000080c0a7219 */ /* 0x182fe40000001203 */
[----:B------:R-:W-:-:S05]  /*e170*/  SHF.R.U32.HI R3, RZ, R8, R3 ;  /* 0x00000008ff037219 */ /* 0x000fca0000011603 */
[----:B------:R-:W1:Y:S01]  /*e180*/  LDC R24, c[0x0][0x648] ;  /* 0x00019200ff187b82 */ /* 0x000e620000000800 */
[-C--:B--2---:R-:W-:Y:S02]  /*e190*/  SHF.L.U32 R4, R5, R22.reuse, RZ ;  /* 0x0000001605047219 */ /* 0x084fe400000006ff */
[-CC-:B------:R-:W-:Y:S02]  /*e1a0*/  SHF.R.U64 R14, R10, R22.reuse, R3.reuse ;  /* 0x000000160a0e7219 */ /* 0x180fe40000001203 */
[----:B------:R-:W-:Y:S02]  /*e1b0*/  SHF.R.U32.HI R5, RZ, R22, R3 ;  /* 0x00000016ff057219 */ /* 0x000fe40000011603 */
[----:B------:R-:W-:Y:S01]  /*e1c0*/  LOP3.LUT R25, RZ, R4, RZ, 0x33, !PT ;  /* 0x00000004ff197212 */ /* 0x000fe200078e33ff */
[----:B------:R-:W2:Y:S01]  /*e1d0*/  LDC R28, c[0x0][0x638] ;  /* 0x00018e00ff1c7b82 */ /* 0x000ea20000000800 */
[----:B------:R-:W-:Y:S01]  /*e1e0*/  SHF.L.U32 R22, R7, R22, RZ ;  /* 0x0000001607167219 */ /* 0x000fe200000006ff */
[----:B------:R-:W-:-:S06]  /*e1f0*/  IMAD.MOV.U32 R4, RZ, RZ, R14 ;  /* 0x000000ffff047224 */ /* 0x000fcc00078e000e */
[----:B------:R-:W0:Y:S01]  /*e200*/  LDC R29, c[0x0][0x610] ;  /* 0x00018400ff1d7b82 */ /* 0x000e220000000800 */
[----:B------:R-:W-:Y:S05]  /*e210*/  @!P0 BRA `(.L_x_413) ;  /* 0x0000000000288947 */ /* 0x000fea0003800000 */
[----:B------:R-:W4:Y:S02]  /*e220*/  LDC R3, c[0x0][0x64c] ;  /* 0x00019300ff037b82 */ /* 0x000f240000000800 */
[----:B----4-:R-:W-:-:S05]  /*e230*/  IADD3 R3, P0, R14, R3, RZ ;  /* 0x000000030e037210 */ /* 0x010fca0007f1e0ff */
[----:B------:R-:W-:-:S04]  /*e240*/  IMAD.X R11, RZ, RZ, R5, P0 ;  /* 0x000000ffff0b7224 */ /* 0x000fc800000e0605 */
[----:B------:R-:W-:-:S04]  /*e250*/  IMAD.WIDE.U32 R4, R11, R26, RZ ;  /* 0x0000001a0b047225 */ /* 0x000fc800078e00ff */
[----:B------:R-:W-:-:S04]  /*e260*/  IMAD.WIDE.U32 R6, P0, R3, R27, R4 ;  /* 0x0000001b03067225 */ /* 0x000fc80007800004 */
[----:B------:R-:W-:Y:S01]  /*e270*/  IMAD.WIDE.U32 R4, R3, R26, RZ ;  /* 0x0000001a03047225 */ /* 0x000fe200078e00ff */
[----:B------:R-:W-:-:S03]  /*e280*/  MOV R8, R7 ;  /* 0x0000000700087202 */ /* 0x000fc60000000f00 */
[----:B------:R-:W-:Y:S01]  /*e290*/  IMAD.X R9, RZ, RZ, RZ, P0 ;  /* 0x000000ffff097224 */ /* 0x000fe200000e06ff */
[----:B------:R-:W-:-:S05]  /*e2a0*/  IADD3 RZ, P0, R5, R6, RZ ;  /* 0x0000000605ff7210 */ /* 0x000fca0007f1e0ff */
[----:B------:R-:W-:-:S08]  /*e2b0*/  IMAD.WIDE.U32.X R4, R11, R27, R8, P0 ;  /* 0x0000001b0b047225 */ /* 0x000fd000000e0408 */
.L_x_413:
[----:B------:R-:W-:Y:S01]  /*e2c0*/  ISETP.NE.AND P0, PT, R2, 0x1, PT ;  /* 0x000000010200780c */ /* 0x000fe20003f05270 */
[----:B------:R-:W-:Y:S01]  /*e2d0*/  IMAD.MOV R13, RZ, RZ, -R13 ;  /* 0x000000ffff0d7224 */ /* 0x000fe200078e0a0d */
[----:B-1-3--:R-:W-:Y:S01]  /*e2e0*/  SHF.R.U64 R0, R4, R24, R5 ;  /* 0x0000001804007219 */ /* 0x00afe20000001205 */
[----:B0-----:R-:W-:Y:S01]  /*e2f0*/  VIADD R5, R19, 0xffffffff ;  /* 0xffffffff13057836 */ /* 0x001fe20000000000 */
[----:B------:R-:W-:Y:S02]  /*e300*/  LOP3.LUT R7, R10, R25, RZ, 0xc0, !PT ;  /* 0x000000190a077212 */ /* 0x000fe400078ec0ff */
[----:B------:R-:W-:Y:S01]  /*e310*/  R2UR UR42, R30 ;  /* 0x000000001e2a72ca */ /* 0x000fe200000e0000 */
[----:B------:R-:W-:Y:S01]  /*e320*/  IMAD.MOV R3, RZ, RZ, -R0 ;  /* 0x000000ffff037224 */ /* 0x000fe200078e0a00 */
[----:B------:R-:W-:Y:S01]  /*e330*/  LOP3.LUT R5, R12, R5, RZ, 0xc0, !PT ;  /* 0x000000050c057212 */ /* 0x000fe200078ec0ff */
[----:B------:R-:W-:Y:S02]  /*e340*/  IMAD R22, R22, R0, R7 ;  /* 0x0000000016167224 */ /* 0x000fe400078e0207 */
[----:B--2---:R-:W-:-:S02]  /*e350*/  IMAD R0, R3, R28, R14 ;  /* 0x0000001c03007224 */ /* 0x004fc400078e020e */
[----:B------:R-:W-:Y:S02]  /*e360*/  @P0 IMAD R21, R15, R13, R20 ;  /* 0x0000000d0f150224 */ /* 0x000fe400078e0214 */
[----:B------:R-:W-:Y:S02]  /*e370*/  IMAD R3, R0, R19, R5 ;  /* 0x0000001300037224 */ /* 0x000fe400078e0205 */
[----:B------:R-:W-:Y:S02]  /*e380*/  IMAD R22, R22, R29, R21 ;  /* 0x0000001d16167224 */ /* 0x000fe400078e0215 */
[----:B------:R-:W-:-:S03]  /*e390*/  IMAD.MOV.U32 R0, RZ, RZ, 0x1 ;  /* 0x00000001ff007424 */ /* 0x000fc600078e00ff */
[----:B------:R-:W-:Y:S02]  /*e3a0*/  SEL R19, R3, R22, !P0 ;  /* 0x0000001603137207 */ /* 0x000fe40004000000 */
[----:B------:R-:W-:-:S07]  /*e3b0*/  SEL R22, R22, R3, !P0 ;  /* 0x0000000316167207 */ /* 0x000fce0004000000 */
.L_x_411:
[----:B------:R-:W-:-:S13]  /*e3c0*/  LOP3.LUT P0, RZ, R0, 0xff, RZ, 0xc0, !PT ;  /* 0x000000ff00ff7812 */ /* 0x000fda000780c0ff */
[----:B------:R-:W-:Y:S05]  /*e3d0*/  @P0 BRA `(.L_x_414) ;  /* 0xffffff2800e40947 */ /* 0x000fea000383ffff */
[----:B------:R-:W-:Y:S05]  /*e3e0*/  EXIT ;  /* 0x000000000000794d */ /* 0x000fea0003800000 */
.L_x_3:
[----:B0-----:R-:W-:Y:S01]  /*e3f0*/  ULDC.64 UR4, c[0x0][0x650] ;  /* 0x0001940000047ab9 */ /* 0x001fe20000000a00 */
[----:B------:R-:W-:Y:S01]  /*e400*/  PRMT R3, RZ, 0x7610, R3 ;  /* 0x00007610ff037816 */ /* 0x000fe20000000003 */
[----:B------:R-:W-:Y:S01]  /*e410*/  IMAD.MOV.U32 R6, RZ, RZ, -0x1 ;  /* 0xffffffffff067424 */ /* 0x000fe200078e00ff */
[----:B------:R-:W-:Y:S01]  /*e420*/  ISETP.GE.U32.AND P0, PT, R16, UR4, PT ;  /* 0x0000000410007c0c */ /* 0x000fe2000bf06070 */
[----:B------:R-:W-:Y:S02]  /*e430*/  IMAD.MOV.U32 R7, RZ, RZ, -0x1 ;  /* 0xffffffffff077424 */ /* 0x000fe400078e00ff */
[----:B------:R-:W-:Y:S01]  /*e440*/  IMAD.MOV.U32 R12, RZ, RZ, -0x1 ;  /* 0xffffffffff0c7424 */ /* 0x000fe200078e00ff */
[----:B------:R-:W-:-:S13]  /*e450*/  ISETP.GE.U32.AND.EX P0, PT, R17, UR5, PT, P0 ;  /* 0x0000000511007c0c */ /* 0x000fda000bf06100 */
[----:B------:R-:W-:Y:S05]  /*e460*/  @P0 BRA `(.L_x_415) ;  /* 0x0000000400580947 */ /* 0x000fea0003800000 */
[----:B------:R-:W0:Y:S01]  /*e470*/  LDC.64 R12, c[0x0][0x628] ;  /* 0x00018a00ff0c7b82 */ /* 0x000e220000000a00 */
[----:B------:R-:W-:Y:S01]  /*e480*/  MOV R10, R16 ;  /* 0x00000010000a7202 */ /* 0x000fe20000000f00 */
[----:B------:R-:W-:-:S06]  /*e490*/  IMAD.MOV.U32 R11, RZ, RZ, R17 ;  /* 0x000000ffff0b7224 */ /* 0x000fcc00078e0011 */
        /* <DEDUP_REMOVED lines=15> */
.L_x_416:
        /* <DEDUP_REMOVED lines=17> */
[----:B------:R-:W-:-:S03]  /*e6a0*/  IMAD.MOV.U32 R7, RZ, RZ, 0x1 ;  /* 0x00000001ff077424 */ /* 0x000fc600078e00ff */
[----:B0-----:R-:W-:Y:S02]  /*e6b0*/  SHF.R.U64 R10, R6, R22, R3 ;  /* 0x00000016060a7219 */ /* 0x001fe40000001203 */
[----:B------:R-:W-:Y:S02]  /*e6c0*/  I2FP.F32.U32 R6, R0 ;  /* 0x0000000000067245 */ /* 0x000fe40000201000 */
[----:B------:R-:W0:Y:S01]  /*e6d0*/  LDC R8, c[0x0][0x658] ;  /* 0x00019600ff087b82 */ /* 0x000e220000000800 */
[----:B-1----:R-:W-:Y:S01]  /*e6e0*/  ISETP.NE.U32.AND P0, PT, R24, RZ, PT ;  /* 0x000000ff1800720c */ /* 0x002fe20003f05070 */
[----:B---3--:R-:W-:Y:S02]  /*e6f0*/  IMAD.MOV R5, RZ, RZ, -R9 ;  /* 0x000000ffff057224 */ /* 0x008fe400078e0a09 */
[----:B------:R-:W-:Y:S01]  /*e700*/  FMUL R6, R6, UR4 ;  /* 0x0000000406067c20 */ /* 0x000fe20008400000 */
[----:B------:R-:W-:Y:S02]  /*e710*/  SHF.R.U32.HI R3, RZ, R22, R3 ;  /* 0x00000016ff037219 */ /* 0x000fe40000011603 */
[----:B------:R-:W-:Y:S01]  /*e720*/  ISETP.NE.AND.EX P0, PT, R25, RZ, PT, P0 ;  /* 0x000000ff1900720c */ /* 0x000fe20003f05300 */
[----:B------:R1:W3:Y:S01]  /*e730*/  F2I.U32.TRUNC.NTZ R13, R6 ;  /* 0x00000006000d7305 */ /* 0x0002e2000020f000 */
[----:B------:R-:W1:Y:S01]  /*e740*/  LDC R15, c[0x0][0x148] ;  /* 0x00005200ff0f7b82 */ /* 0x000e620000000800 */
[----:B--2---:R-:W-:Y:S01]  /*e750*/  IMAD R22, R11, R5, R4 ;  /* 0x000000050b167224 */ /* 0x004fe200078e0204 */
[----:B------:R-:W-:-:S06]  /*e760*/  MOV R5, 0xffffffff ;  /* 0xffffffff00057802 */ /* 0x000fcc0000000f00 */
[----:B------:R-:W2:Y:S01]  /*e770*/  LDC R19, c[0x0][0x600] ;  /* 0x00018000ff137b82 */ /* 0x000ea20000000800 */
[-CC-:B----4-:R-:W-:Y:S02]  /*e780*/  SHF.R.U64 R14, R10, R20.reuse, R3.reuse ;  /* 0x000000140a0e7219 */ /* 0x190fe40000001203 */
[----:B------:R-:W-:-:S05]  /*e790*/  SHF.R.U32.HI R3, RZ, R20, R3 ;  /* 0x00000014ff037219 */ /* 0x000fca0000011603 */
[----:B------:R-:W4:Y:S01]  /*e7a0*/  LDC R21, c[0x0][0x648] ;  /* 0x00019200ff157b82 */ /* 0x000f220000000800 */
[-C--:B0-----:R-:W-:Y:S02]  /*e7b0*/  SHF.L.U32 R4, R5, R8.reuse, RZ ;  /* 0x0000000805047219 */ /* 0x081fe400000006ff */
[--C-:B------:R-:W-:Y:S02]  /*e7c0*/  SHF.R.U64 R20, R14, R8, R3.reuse ;  /* 0x000000080e147219 */ /* 0x100fe40000001203 */
[----:B------:R-:W-:Y:S02]  /*e7d0*/  LOP3.LUT R27, RZ, R4, RZ, 0x33, !PT ;  /* 0x00000004ff1b7212 */ /* 0x000fe400078e33ff */
[-C--:B------:R-:W-:Y:S01]  /*e7e0*/  SHF.R.U32.HI R5, RZ, R8.reuse, R3 ;  /* 0x00000008ff057219 */ /* 0x080fe20000011603 */
[----:B------:R-:W0:Y:S01]  /*e7f0*/  LDC R23, c[0x0][0x638] ;  /* 0x00018e00ff177b82 */ /* 0x000e220000000800 */
[----:B------:R-:W-:Y:S01]  /*e800*/  SHF.L.U32 R26, R7, R8, RZ ;  /* 0x00000008071a7219 */ /* 0x000fe200000006ff */
[----:B------:R-:W-:-:S06]  /*e810*/  IMAD.MOV.U32 R4, RZ, RZ, R20 ;  /* 0x000000ffff047224 */ /* 0x000fcc00078e0014 */
[----:B------:R-:W0:Y:S01]  /*e820*/  LDC R28, c[0x0][0x610] ;  /* 0x00018400ff1c7b82 */ /* 0x000e220000000800 */
[----:B-1-3--:R-:W-:Y:S05]  /*e830*/  @!P0 BRA `(.L_x_417) ;  /* 0x0000000000288947 */ /* 0x00afea0003800000 */
[----:B------:R-:W1:Y:S02]  /*e840*/  LDC R3, c[0x0][0x64c] ;  /* 0x00019300ff037b82 */ /* 0x000e640000000800 */
[----:B-1----:R-:W-:-:S05]  /*e850*/  IADD3 R3, P0, R20, R3, RZ ;  /* 0x0000000314037210 */ /* 0x002fca0007f1e0ff */
        /* <DEDUP_REMOVED lines=8> */
.L_x_417:
[----:B------:R-:W-:Y:S01]  /*e8e0*/  ISETP.NE.AND P0, PT, R2, 0x1, PT ;  /* 0x000000010200780c */ /* 0x000fe20003f05270 */
[----:B--2---:R-:W-:Y:S01]  /*e8f0*/  VIADD R7, R19, 0xffffffff ;  /* 0xffffffff13077836 */ /* 0x004fe20000000000 */
[----:B----4-:R-:W-:Y:S01]  /*e900*/  SHF.R.U64 R4, R4, R21, R5 ;  /* 0x0000001504047219 */ /* 0x010fe20000001205 */
[----:B------:R-:W-:Y:S01]  /*e910*/  IMAD.MOV R13, RZ, RZ, -R13 ;  /* 0x000000ffff0d7224 */ /* 0x000fe200078e0a0d */
[----:B------:R-:W-:Y:S02]  /*e920*/  LOP3.LUT R3, R14, R27, RZ, 0xc0, !PT ;  /* 0x0000001b0e037212 */ /* 0x000fe400078ec0ff */
[----:B------:R-:W-:Y:S02]  /*e930*/  IADD3 R5, -R4, RZ, RZ ;  /* 0x000000ff04057210 */ /* 0x000fe40007ffe1ff */
[----:B------:R-:W-:Y:S01]  /*e940*/  LOP3.LUT R7, R10, R7, RZ, 0xc0, !PT ;  /* 0x000000070a077212 */ /* 0x000fe200078ec0ff */
[----:B------:R-:W-:-:S04]  /*e950*/  IMAD R3, R26, R4, R3 ;  /* 0x000000041a037224 */ /* 0x000fc800078e0203 */
[----:B------:R-:W-:Y:S02]  /*e960*/  @P0 IMAD R22, R15, R13, R0 ;  /* 0x0000000d0f160224 */ /* 0x000fe400078e0200 */
[----:B0-----:R-:W-:Y:S02]  /*e970*/  IMAD R0, R5, R23, R20 ;  /* 0x0000001705007224 */ /* 0x001fe400078e0214 */
[----:B------:R-:W-:Y:S02]  /*e980*/  IMAD R6, R3, R28, R22 ;  /* 0x0000001c03067224 */ /* 0x000fe400078e0216 */
[----:B------:R-:W-:Y:S02]  /*e990*/  IMAD R5, R0, R19, R7 ;  /* 0x0000001300057224 */ /* 0x000fe400078e0207 */
[----:B------:R-:W-:-:S03]  /*e9a0*/  IMAD.MOV.U32 R3, RZ, RZ, 0x1 ;  /* 0x00000001ff037424 */ /* 0x000fc600078e00ff */
[----:B------:R-:W-:Y:S02]  /*e9b0*/  SEL R7, R5, R6, !P0 ;  /* 0x0000000605077207 */ /* 0x000fe40004000000 */
[----:B------:R-:W-:-:S07]  /*e9c0*/  SEL R6, R6, R5, !P0 ;  /* 0x0000000506067207 */ /* 0x000fce0004000000 */
.L_x_415:
[----:B------:R-:W-:-:S08]  /*e9d0*/  NOP ;  /* 0x0000000000007918 */ /* 0x000fd00000000000 */
[----:B------:R-:W0:-:S00]  /*e9e0*/  USETMAXREG.DEALLOC.CTAPOOL 0x28 ;  /* 0x00000028000079c8 */ /* 0x000e0000080e0500 */
[----:B------:R-:W-:-:S13]  /*e9f0*/  ISETP.NE.AND P0, PT, RZ, UR8, PT ;  /* 0x00000008ff007c0c */ /* 0x000fda000bf05270 */
[----:B------:R-:W-:Y:S05]  /*ea00*/  @P0 EXIT ;  /* 0x000000000000094d */ /* 0x000fea0003800000 */
[----:B0-----:R-:W-:Y:S01]  /*ea10*/  LOP3.LUT P0, RZ, R3, 0xff, RZ, 0xc0, !PT ;  /* 0x000000ff03ff7812 */ /* 0x001fe2000780c0ff */
[----:B------:R-:W-:Y:S02]  /*ea20*/  IMAD.MOV.U32 R3, RZ, RZ, 0x1 ;  /* 0x00000001ff037424 */ /* 0x000fe400078e00ff */
[----:B------:R-:W-:-:S10]  /*ea30*/  IMAD.MOV.U32 R0, RZ, RZ, RZ ;  /* 0x000000ffff007224 */ /* 0x000fd400078e00ff */
[----:B------:R-:W-:Y:S05]  /*ea40*/  @!P0 BRA `(.L_x_418) ;  /* 0x0000000c00308947 */ /* 0x000fea0003800000 */
[----:B------:R-:W-:Y:S01]  /*ea50*/  ULDC UR4, c[0x0][0x28c] ;  /* 0x0000a30000047ab9 */ /* 0x000fe20000000800 */
[----:B------:R-:W-:Y:S01]  /*ea60*/  ULDC UR6, c[0x0][0x658] ;  /* 0x0001960000067ab9 */ /* 0x000fe20000000800 */
[----:B------:R-:W-:Y:S01]  /*ea70*/  UIADD3 UR10, UR4, 0x3f, URZ ;  /* 0x0000003f040a7890 */ /* 0x000fe2000fffe03f */
[C---:B------:R-:W-:Y:S01]  /*ea80*/  LOP3.LUT P3, RZ, R18.reuse, 0x7f, RZ, 0xc0, !PT ;  /* 0x0000007f12ff7812 */ /* 0x040fe2000786c0ff */
[----:B------:R-:W-:Y:S01]  /*ea90*/  UMOV UR7, 0xffffffff ;  /* 0xffffffff00077882 */ /* 0x000fe20000000000 */
[----:B------:R-:W-:Y:S01]  /*eaa0*/  ULDC UR5, c[0x0][0x600] ;  /* 0x0001800000057ab9 */ /* 0x000fe20000000800 */
[----:B------:R-:W-:Y:S01]  /*eab0*/  UMOV UR9, 0x1 ;  /* 0x0000000100097882 */ /* 0x000fe20000000000 */
[----:B------:R-:W-:Y:S01]  /*eac0*/  USHF.L.U32 UR7, UR7, UR6, URZ ;  /* 0x0000000607077299 */ /* 0x000fe2000800063f */
[----:B------:R-:W-:Y:S01]  /*ead0*/  LOP3.LUT P0, RZ, R18, 0x1f, RZ, 0xc0, !PT ;  /* 0x0000001f12ff7812 */ /* 0x000fe2000780c0ff */
[----:B------:R-:W-:Y:S01]  /*eae0*/  UIADD3 UR4, UR5, -0x1, URZ ;  /* 0xffffffff05047890 */ /* 0x000fe2000fffe03f */
[----:B------:R-:W-:Y:S01]  /*eaf0*/  BSSY B0, `(.L_x_418) ;  /* 0x00000c1000007945 */ /* 0x000fe20003800000 */
[----:B------:R-:W-:Y:S01]  /*eb00*/  USHF.R.S32.HI UR11, URZ, 0x1f, UR10 ;  /* 0x0000001f3f0b7899 */ /* 0x000fe2000801140a */
[----:B------:R-:W-:Y:S01]  /*eb10*/  PLOP3.LUT P0, PT, P0, P3, PT, 0x8a, 0x0 ;  /* 0x000000000000781c */ /* 0x000fe20000707172 */
[----:B------:R-:W-:Y:S01]  /*eb20*/  ULDC UR8, c[0x0][0xc] ;  /* 0x0000030000087ab9 */ /* 0x000fe20000000800 */
[----:B------:R-:W-:Y:S01]  /*eb30*/  USHF.L.U32 UR5, UR9, UR6, URZ ;  /* 0x0000000609057299 */ /* 0x000fe2000800063f */
[----:B------:R-:W-:Y:S01]  /*eb40*/  IMAD.MOV.U32 R10, RZ, RZ, 0x1 ;  /* 0x00000001ff0a7424 */ /* 0x000fe200078e00ff */
[----:B------:R-:W-:Y:S01]  /*eb50*/  ULEA.HI UR11, UR11, UR10, URZ, 0x6 ;  /* 0x0000000a0b0b7291 */ /* 0x000fe2000f8f303f */
[----:B------:R-:W-:Y:S01]  /*eb60*/  IMAD.MOV.U32 R3, RZ, RZ, 0x1 ;  /* 0x00000001ff037424 */ /* 0x000fe200078e00ff */
[----:B------:R-:W-:Y:S01]  /*eb70*/  ULDC UR9, c[0x0][0x10] ;  /* 0x0000040000097ab9 */ /* 0x000fe20000000800 */
[----:B------:R-:W-:Y:S01]  /*eb80*/  ULOP3.LUT UR6, URZ, UR7, URZ, 0x33, !UPT ;  /* 0x000000073f067292 */ /* 0x000fe2000f8e333f */
[----:B------:R-:W-:Y:S01]  /*eb90*/  IMAD.MOV.U32 R0, RZ, RZ, RZ ;  /* 0x000000ffff007224 */ /* 0x000fe200078e00ff */
[----:B------:R-:W-:Y:S01]  /*eba0*/  UIMAD.WIDE.U32 UR8, UR8, UR9, URZ ;  /* 0x00000009080872a5 */ /* 0x000fe2000f8e003f */
[----:B------:R-:W-:Y:S01]  /*ebb0*/  ULDC UR7, c[0x0][0x14] ;  /* 0x0000050000077ab9 */ /* 0x000fe20000000800 */
[----:B------:R-:W-:-:S02]  /*ebc0*/  USHF.R.S32.HI UR18, URZ, 0x6, UR11 ;  /* 0x000000063f127899 */ /* 0x000fc4000801140b */
[----:B------:R-:W-:Y:S02]  /*ebd0*/  UIMAD.WIDE.U32 UR20, UR8, UR7, URZ ;  /* 0x00000007081472a5 */ /* 0x000fe4000f8e003f */
[----:B------:R-:W-:Y:S02]  /*ebe0*/  UIMAD UR13, UR9, UR7, URZ ;  /* 0x00000007090d72a4 */ /* 0x000fe4000f8e023f */
[----:B------:R-:W-:Y:S02]  /*ebf0*/  ULOP3.LUT UR24, UR40, 0x2, URZ, 0xfc, !UPT ;  /* 0x0000000228187892 */ /* 0x000fe4000f8efc3f */
[----:B------:R-:W-:Y:S02]  /*ec00*/  UIADD3 UR13, UR21, UR13, URZ ;  /* 0x0000000d150d7290 */ /* 0x000fe4000fffe03f */
[----:B------:R-:W-:Y:S01]  /*ec10*/  UIADD3 UR25, UR18, 0x1, URZ ;  /* 0x0000000112197890 */ /* 0x000fe2000fffe03f */
[----:B------:R-:W-:-:S11]  /*ec20*/  ULDC.64 UR22, c[0x0][0x198] ;  /* 0x0000660000167ab9 */ /* 0x000fd60000000a00 */
.L_x_430:
[----:B------:R-:W-:-:S03]  /*ec30*/  UMOV UR7, 0xffffffff ;  /* 0xffffffff00077882 */ /* 0x000fc60000000000 */
[----:B------:R-:W-:Y:S05]  /*ec40*/  BRA.DIV UR7, `(.L_x_419) ;  /* 0x0000000e07a07947 */ /* 0x000fea000b800000 */
[----:B------:R-:W-:-:S13]  /*ec50*/  ELECT P6, URZ, PT ;  /* 0x00000000003f782f */ /* 0x000fda00038c0000 */
.L_x_441:
[----:B------:R-:W0:Y:S01]  /*ec60*/  LDC R4, c[0x0][0x28c] ;  /* 0x0000a300ff047b82 */ /* 0x000e220000000800 */
[----:B------:R-:W-:Y:S01]  /*ec70*/  BSSY B1, `(.L_x_420) ;  /* 0x0000035000017945 */ /* 0x000fe20003800000 */
[----:B0-----:R-:W-:-:S13]  /*ec80*/  ISETP.LT.OR P6, PT, R4, 0x1, !P6 ;  /* 0x000000010400780c */ /* 0x001fda00077c1670 */
[----:B------:R-:W-:Y:S05]  /*ec90*/  @P6 BRA `(.L_x_421) ;  /* 0x0000000000c86947 */ /* 0x000fea0003800000 */
[----:B------:R-:W-:Y:S01]  /*eca0*/  IMAD R8, R7, 0xc0, RZ ;  /* 0x000000c007087824 */ /* 0x000fe200078e02ff */
[----:B------:R-:W-:Y:S01]  /*ecb0*/  MOV R15, UR25 ;  /* 0x00000019000f7c02 */ /* 0x000fe20008000f00 */
[----:B------:R-:W-:Y:S02]  /*ecc0*/  IMAD R9, R6, 0xc0, RZ ;  /* 0x000000c006097824 */ /* 0x000fe400078e02ff */
[----:B------:R-:W-:Y:S02]  /*ecd0*/  IMAD.MOV.U32 R13, RZ, RZ, RZ ;  /* 0x000000ffff0d7224 */ /* 0x000fe400078e00ff */
[----:B------:R-:W-:Y:S02]  /*ece0*/  IMAD.MOV.U32 R4, RZ, RZ, R3 ;  /* 0x000000ffff047224 */ /* 0x000fe400078e0003 */
[----:B------:R-:W-:-:S07]  /*ecf0*/  IMAD.MOV.U32 R5, RZ, RZ, R0 ;  /* 0x000000ffff057224 */ /* 0x000fce00078e0000 */
.L_x_425:
[----:B------:R-:W0:Y:S01]  /*ed00*/  S2R R7, SR_CgaCtaId ;  /* 0x0000000000077919 */ /* 0x000e220000008800 */
[----:B-1----:R-:W-:-:S04]  /*ed10*/  MOV R6, 0x400 ;  /* 0x0000040000067802 */ /* 0x002fc80000000f00 */
[----:B0-----:R-:W-:Y:S02]  /*ed20*/  LEA R14, R7, R6, 0x18 ;  /* 0x00000006070e7211 */ /* 0x001fe400078ec0ff */
[----:B------:R-:W-:Y:S01]  /*ed30*/  SHF.L.U32 R6, R4, 0x1f, RZ ;  /* 0x0000001f04067819 */ /* 0x000fe200000006ff */
[----:B------:R-:W0:Y:S02]  /*ed40*/  @!P3 LDC R7, c[0x0][0x500] ;  /* 0x00014000ff07bb82 */ /* 0x000e240000000800 */
[----:B------:R-:W-:-:S04]  /*ed50*/  IMAD R11, R5, 0x8, R14 ;  /* 0x00000008050b7824 */ /* 0x000fc800078e020e */
[----:B------:R-:W1:Y:S02]  /*ed60*/  SYNCS.PHASECHK.TRANS64.TRYWAIT P1, [R11+URZ+0x20], R6 ;  /* 0x000020060b0075a7 */ /* 0x000e64000802017f */
[----:B-1----:R-:W-:Y:S05]  /*ed70*/  @!P1 BRA `(.L_x_422) ;  /* 0x0000000c00749947 */ /* 0x002fea0003800000 */
.L_x_442:
[----:B------:R-:W-:Y:S01]  /*ed80*/  UPRMT UR7, UR24, 0x9910, URZ ;  /* 0x0000991018077896 */ /* 0x000fe2000800003f */
[----:B0-----:R0:W-:Y:S03]  /*ed90*/  @!P3 SYNCS.ARRIVE.TRANS64 RZ, [R11+URZ], R7 ;  /* 0x000000070bffb9a7 */ /* 0x0011e6000800003f */
[----:B------:R-:W-:-:S06]  /*eda0*/  UISETP.NE.AND UP0, UPT, UR7, 0x2, UPT ;  /* 0x000000020700788c */ /* 0x000fcc000bf05270 */
[----:B------:R-:W-:-:S13]  /*edb0*/  PLOP3.LUT P1, PT, PT, PT, UP0, 0x80, 0x0 ;  /* 0x000000000000781c */ /* 0x000fda0003f2f008 */
[----:B0-----:R-:W-:Y:S05]  /*edc0*/  @P1 BRA `(.L_x_423) ;  /* 0x0000000000041947 */ /* 0x001fea0003800000 */
[----:B------:R-:W-:Y:S01]  /*edd0*/  BPT.TRAP 0x1 ;  /* 0x000000040000795c */ /* 0x000fe20000300000 */
.L_x_423:
[----:B------:R-:W-:Y:S05]  /*ede0*/  @P0 BRA `(.L_x_424) ;  /* 0x0000000000040947 */ /* 0x000fea0003800000 */
[----:B------:R-:W-:Y:S01]  /*edf0*/  BPT.TRAP 0x1 ;  /* 0x000000040000795c */ /* 0x000fe20000300000 */
.L_x_424:
[----:B------:R-:W-:Y:S01]  /*ee00*/  IMAD R14, R5, 0x6000, R14 ;  /* 0x00006000050e7824 */ /* 0x000fe200078e020e */
[----:B------:R-:W-:Y:S01]  /*ee10*/  R2UR UR9, R11 ;  /* 0x000000000b0972ca */ /* 0x000fe200000e0000 */
[----:B------:R-:W-:Y:S01]  /*ee20*/  VIADD R15, R15, 0xffffffff ;  /* 0xffffffff0f0f7836 */ /* 0x000fe20000000000 */
[----:B------:R-:W-:Y:S01]  /*ee30*/  UIADD3 UR14, UP0, UR22, 0xf0, URZ ;  /* 0x000000f0160e7890 */ /* 0x000fe2000ff1e03f */
[----:B------:R-:W-:Y:S01]  /*ee40*/  R2UR UR11, R9 ;  /* 0x00000000090b72ca */ /* 0x000fe200000e0000 */
[----:B------:R-:W-:Y:S01]  /*ee50*/  UIADD3 UR26, UP1, UR22, 0x1f0, URZ ;  /* 0x000001f0161a7890 */ /* 0x000fe2000ff3e03f */
[----:B------:R-:W-:Y:S01]  /*ee60*/  R2UR UR7, R14 ;  /* 0x000000000e0772ca */ /* 0x000fe200000e0000 */
[----:B------:R-:W-:Y:S01]  /*ee70*/  UIADD3.X UR15, URZ, UR23, URZ, UP0, !UPT ;  /* 0x000000173f0f7290 */ /* 0x000fe200087fe43f */
[----:B------:R-:W-:Y:S01]  /*ee80*/  R2UR UR10, R13 ;  /* 0x000000000d0a72ca */ /* 0x000fe200000e0000 */
[----:B------:R-:W-:Y:S01]  /*ee90*/  VIADD R5, R5, 0x1 ;  /* 0x0000000105057836 */ /* 0x000fe20000000000 */
[----:B------:R-:W-:Y:S01]  /*eea0*/  R2UR UR12, R12 ;  /* 0x000000000c0c72ca */ /* 0x000fe200000e0000 */
[----:B------:R-:W-:Y:S01]  /*eeb0*/  UIADD3.X UR27, URZ, UR23, URZ, UP1, !UPT ;  /* 0x000000173f1b7290 */ /* 0x000fe20008ffe43f */
[----:B------:R-:W-:Y:S01]  /*eec0*/  R2UR UR19, R8 ;  /* 0x00000000081372ca */ /* 0x000fe200000e0000 */
[----:B------:R-:W-:Y:S01]  /*eed0*/  UMOV UR16, 0x0 ;  /* 0x0000000000107882 */ /* 0x000fe20000000000 */
[----:B------:R-:W-:Y:S01]  /*eee0*/  ISETP.GT.AND P2, PT, R15, 0x1, PT ;  /* 0x000000010f00780c */ /* 0x000fe20003f44270 */
[----:B------:R-:W-:Y:S01]  /*eef0*/  UMOV UR17, 0x10000000 ;  /* 0x1000000000117882 */ /* 0x000fe20000000000 */
[----:B------:R-:W-:Y:S01]  /*ef00*/  ISETP.NE.AND P1, PT, R5, 0x4, PT ;  /* 0x000000040500780c */ /* 0x000fe20003f25270 */
[----:B------:R-:W-:-:S02]  /*ef10*/  VIADD R13, R13, 0x40 ;  /* 0x000000400d0d7836 */ /* 0x000fc40000000000 */
[----:B------:R-:W-:Y:S01]  /*ef20*/  UIADD3 UR8, UR7, 0x100, URZ ;  /* 0x0000010007087890 */ /* 0x000fe2000fffe03f */
[----:B------:R-:W-:Y:S01]  /*ef30*/  SEL R7, RZ, 0x1, P1 ;  /* 0x00000001ff077807 */ /* 0x000fe20000800000 */
[----:B------:R-:W-:Y:S01]  /*ef40*/  UIADD3 UR7, UR7, 0x18100, URZ ;  /* 0x0001810007077890 */ /* 0x000fe2000fffe03f */
[----:B------:R-:W-:Y:S02]  /*ef50*/  SEL R5, R5, RZ, P1 ;  /* 0x000000ff05057207 */ /* 0x000fe40000800000 */
[----:B------:R-:W-:-:S04]  /*ef60*/  LOP3.LUT R4, R4, R7, RZ, 0x3c, !PT ;  /* 0x0000000704047212 */ /* 0x000fc800078e3cff */
[----:B------:R0:W-:Y:S02]  /*ef70*/  UTMALDG.3D [UR8], [UR14], desc[UR16] ;  /* 0x000010080e0075b4 */ /* 0x0001e40008011000 */
[----:B0-----:R-:W-:Y:S01]  /*ef80*/  UMOV UR8, UR7 ;  /* 0x0000000700087c82 */ /* 0x001fe20008000000 */
[----:B------:R-:W-:Y:S02]  /*ef90*/  UMOV UR11, UR19 ;  /* 0x00000013000b7c82 */ /* 0x000fe40008000000 */
[----:B------:R0:W-:Y:S02]  /*efa0*/  UTMALDG.3D [UR8], [UR26], desc[UR16] ;  /* 0x000010081a0075b4 */ /* 0x0001e40008011000 */
[----:B0-----:R-:W-:Y:S05]  /*efb0*/  @P2 BRA `(.L_x_425) ;  /* 0xfffffffc00502947 */ /* 0x001fea000383ffff */
.L_x_421:
[----:B------:R-:W-:Y:S05]  /*efc0*/  BSYNC B1 ;  /* 0x0000000000017941 */ /* 0x000fea0003800000 */
.L_x_420:
[----:B------:R-:W-:Y:S01]  /*efd0*/  LOP3.LUT P4, RZ, R10, 0xff, RZ, 0xc0, !PT ;  /* 0x000000ff0aff7812 */ /* 0x000fe2000788c0ff */
[----:B------:R-:W-:Y:S01]  /*efe0*/  VIADD R0, R0, UR18 ;  /* 0x0000001200007c36 */ /* 0x000fe20008000000 */
[----:B------:R-:W-:Y:S01]  /*eff0*/  MOV R7, UR18 ;  /* 0x0000001200077c02 */ /* 0x000fe20008000f00 */
[----:B------:R-:W-:Y:S01]  /*f000*/  ULDC.64 UR8, c[0x0][0x650] ;  /* 0x0001940000087ab9 */ /* 0x000fe20000000a00 */
[----:B------:R-:W-:Y:S01]  /*f010*/  BSSY B1, `(.L_x_426) ;  /* 0x000006c000017945 */ /* 0x000fe20003800000 */
[----:B------:R-:W-:Y:S01]  /*f020*/  IMAD.MOV.U32 R12, RZ, RZ, -0x1 ;  /* 0xffffffffff0c7424 */ /* 0x000fe200078e00ff */
[----:B------:R-:W-:Y:S02]  /*f030*/  SHF.R.U32.HI R4, RZ, 0x2, R0 ;  /* 0x00000002ff047819 */ /* 0x000fe40000011600 */
[----:B------:R-:W-:Y:S02]  /*f040*/  ISETP.GT.U32.AND P1, PT, R0, 0x3, PT ;  /* 0x000000030000780c */ /* 0x000fe40003f24070 */
[----:B------:R-:W-:-:S02]  /*f050*/  LOP3.LUT R4, R4, 0x1, RZ, 0xc0, !PT ;  /* 0x0000000104047812 */ /* 0x000fc400078ec0ff */
[----:B------:R-:W-:Y:S01]  /*f060*/  ISETP.LT.U32.AND P1, PT, R7, 0x4, P1 ;  /* 0x000000040700780c */ /* 0x000fe20000f21070 */
[----:B-1----:R-:W0:Y:S01]  /*f070*/  @P4 S2R R6, SR_CgaCtaId ;  /* 0x0000000000064919 */ /* 0x002e220000008800 */
[----:B------:R-:W-:Y:S01]  /*f080*/  @P4 MOV R5, 0x400 ;  /* 0x0000040000054802 */ /* 0x000fe20000000f00 */
[----:B------:R-:W-:Y:S01]  /*f090*/  IMAD.MOV.U32 R7, RZ, RZ, -0x1 ;  /* 0xffffffffff077424 */ /* 0x000fe200078e00ff */
[----:B------:R-:W-:Y:S01]  /*f0a0*/  ISETP.NE.U32.AND P2, PT, R4, 0x1, PT ;  /* 0x000000010400780c */ /* 0x000fe20003f45070 */
[----:B------:R-:W-:Y:S01]  /*f0b0*/  IMAD.U32 R4, RZ, RZ, UR18 ;  /* 0x00000012ff047e24 */ /* 0x000fe2000f8e00ff */
[----:B------:R-:W-:Y:S02]  /*f0c0*/  LOP3.LUT R0, R0, 0x3, RZ, 0xc0, !PT ;  /* 0x0000000300007812 */ /* 0x000fe400078ec0ff */
[----:B------:R-:W-:Y:S02]  /*f0d0*/  PRMT R10, RZ, 0x7610, R10 ;  /* 0x00007610ff0a7816 */ /* 0x000fe4000000000a */
[----:B------:R-:W-:-:S02]  /*f0e0*/  ISETP.GT.U32.AND P2, PT, R4, 0x3, !P2 ;  /* 0x000000030400780c */ /* 0x000fc40005744070 */
[----:B------:R-:W-:Y:S02]  /*f0f0*/  SEL R4, RZ, 0x1, !P1 ;  /* 0x00000001ff047807 */ /* 0x000fe40004800000 */
[----:B0-----:R-:W-:Y:S01]  /*f100*/  @P4 LEA R5, R6, R5, 0x18 ;  /* 0x0000000506054211 */ /* 0x001fe200078ec0ff */
[----:B------:R-:W-:-:S03]  /*f110*/  IMAD.MOV.U32 R6, RZ, RZ, -0x1 ;  /* 0xffffffffff067424 */ /* 0x000fc600078e00ff */
[----:B------:R0:W-:Y:S01]  /*f120*/  @P4 SYNCS.ARRIVE.TRANS64.A1T0 RZ, [R5+URZ+0x58], RZ ;  /* 0x000058ff05ff49a7 */ /* 0x0001e2000810003f */
[----:B------:R-:W-:-:S04]  /*f130*/  IADD3 R16, P4, R16, UR20, RZ ;  /* 0x0000001410107c10 */ /* 0x000fc8000ff9e0ff */
[----:B------:R-:W-:Y:S02]  /*f140*/  IADD3.X R17, R17, UR13, RZ, P4, !PT ;  /* 0x0000000d11117c10 */ /* 0x000fe4000a7fe4ff */
[----:B------:R-:W-:Y:S02]  /*f150*/  ISETP.GE.U32.AND P4, PT, R16, UR8, PT ;  /* 0x0000000810007c0c */ /* 0x000fe4000bf86070 */
[----:B0-----:R-:W-:Y:S02]  /*f160*/  SEL R5, RZ, 0x1, !P2 ;  /* 0x00000001ff057807 */ /* 0x001fe40005000000 */
[----:B------:R-:W-:Y:S02]  /*f170*/  ISETP.GE.U32.AND.EX P1, PT, R17, UR9, PT, P4 ;  /* 0x0000000911007c0c */ /* 0x000fe4000bf26140 */
[--C-:B------:R-:W-:Y:S02]  /*f180*/  LOP3.LUT R3, R5, R3, R4.reuse, 0x96, !PT ;  /* 0x0000000305037212 */ /* 0x100fe400078e9604 */
[----:B------:R-:W-:-:S09]  /*f190*/  PRMT R4, RZ, 0x7610, R4 ;  /* 0x00007610ff047816 */ /* 0x000fd20000000004 */
[----:B------:R-:W-:Y:S05]  /*f1a0*/  @P1 BRA `(.L_x_427) ;  /* 0x0000000400481947 */ /* 0x000fea0003800000 */
[----:B------:R-:W-:Y:S01]  /*f1b0*/  ULDC.64 UR8, c[0x0][0x628] ;  /* 0x00018a0000087ab9 */ /* 0x000fe20000000a00 */
[----:B------:R-:W0:Y:S01]  /*f1c0*/  S2R R13, SR_CTAID.X ;  /* 0x00000000000d7919 */ /* 0x000e220000002500 */
[----:B------:R-:W-:Y:S01]  /*f1d0*/  ISETP.NE.U32.AND P1, PT, RZ, UR8, PT ;  /* 0x00000008ff007c0c */ /* 0x000fe2000bf25070 */
[----:B------:R-:W-:Y:S01]  /*f1e0*/  ULDC UR10, c[0x0][0x630] ;  /* 0x00018c00000a7ab9 */ /* 0x000fe20000000800 */
[----:B------:R-:W-:Y:S01]  /*f1f0*/  IMAD.MOV.U32 R4, RZ, RZ, R16 ;  /* 0x000000ffff047224 */ /* 0x000fe200078e0010 */
[----:B------:R-:W1:Y:S01]  /*f200*/  S2R R11, SR_CTAID.Y ;  /* 0x00000000000b7919 */ /* 0x000e620000002600 */
[----:B------:R-:W-:Y:S01]  /*f210*/  ISETP.NE.AND.EX P1, PT, RZ, UR9, PT, P1 ;  /* 0x00000009ff007c0c */ /* 0x000fe2000bf25310 */
[----:B------:R-:W-:-:S12]  /*f220*/  IMAD.MOV.U32 R5, RZ, RZ, R17 ;  /* 0x000000ffff057224 */ /* 0x000fd800078e0011 */
[----:B------:R-:W-:Y:S05]  /*f230*/  @!P1 BRA `(.L_x_428) ;  /* 0x0000000000289947 */ /* 0x000fea0003800000 */
[----:B------:R-:W-:Y:S02]  /*f240*/  ULDC UR7, c[0x0][0x634] ;  /* 0x00018d0000077ab9 */ /* 0x000fe40000000800 */
[----:B------:R-:W-:-:S05]  /*f250*/  IADD3 R9, P1, R16, UR7, RZ ;  /* 0x0000000710097c10 */ /* 0x000fca000ff3e0ff */
[----:B------:R-:W-:-:S04]  /*f260*/  IMAD.X R15, RZ, RZ, R17, P1 ;  /* 0x000000ffff0f7224 */ /* 0x000fc800008e0611 */
[----:B------:R-:W-:-:S04]  /*f270*/  IMAD.WIDE.U32 R6, R15, UR8, RZ ;  /* 0x000000080f067c25 */ /* 0x000fc8000f8e00ff */
[----:B------:R-:W-:-:S04]  /*f280*/  IMAD.WIDE.U32 R6, P1, R9, UR9, R6 ;  /* 0x0000000909067c25 */ /* 0x000fc8000f820006 */
[----:B------:R-:W-:Y:S01]  /*f290*/  IMAD.WIDE.U32 R8, R9, UR8, RZ ;  /* 0x0000000809087c25 */ /* 0x000fe2000f8e00ff */
[----:B------:R-:W-:-:S03]  /*f2a0*/  IADD3.X R5, RZ, RZ, RZ, P1, !PT ;  /* 0x000000ffff057210 */ /* 0x000fc60000ffe4ff */
[----:B------:R-:W-:Y:S01]  /*f2b0*/  IMAD.MOV.U32 R4, RZ, RZ, R7 ;  /* 0x000000ffff047224 */ /* 0x000fe200078e0007 */
[----:B------:R-:W-:-:S05]  /*f2c0*/  IADD3 RZ, P1, R9, R6, RZ ;  /* 0x0000000609ff7210 */ /* 0x000fca0007f3e0ff */
[----:B------:R-:W-:-:S08]  /*f2d0*/  IMAD.WIDE.U32.X R4, R15, UR9, R4, P1 ;  /* 0x000000090f047c25 */ /* 0x000fd000088e0404 */
.L_x_428:
[--C-:B------:R-:W-:Y:S01]  /*f2e0*/  SHF.R.U64 R12, R4, UR10, R5.reuse ;  /* 0x0000000a040c7c19 */ /* 0x100fe20008001205 */
[----:B------:R-:W-:Y:S01]  /*f2f0*/  ULDC.64 UR8, c[0x0][0x620] ;  /* 0x0001880000087ab9 */ /* 0x000fe20000000a00 */
[----:B------:R-:W-:Y:S01]  /*f300*/  SHF.R.U32.HI R4, RZ, UR10, R5 ;  /* 0x0000000aff047c19 */ /* 0x000fe20008011605 */
[----:B------:R-:W-:Y:S01]  /*f310*/  ULDC UR7, c[0x0][0x150] ;  /* 0x0000540000077ab9 */ /* 0x000fe20000000800 */
[----:B------:R-:W-:Y:S01]  /*f320*/  IADD3 R7, P1, RZ, -R12, RZ ;  /* 0x8000000cff077210 */ /* 0x000fe20007f3e0ff */
[----:B------:R-:W-:Y:S01]  /*f330*/  ULDC.64 UR10, c[0x0][0x640] ;  /* 0x00019000000a7ab9 */ /* 0x000fe20000000a00 */
[----:B0-----:R-:W-:Y:S01]  /*f340*/  I2FP.F32.U32 R8, R13 ;  /* 0x0000000d00087245 */ /* 0x001fe20000201000 */
[----:B------:R-:W0:Y:S02]  /*f350*/  LDC R18, c[0x0][0x148] ;  /* 0x00005200ff127b82 */ /* 0x000e240000000800 */
[----:B------:R-:W-:Y:S01]  /*f360*/  IMAD.X R4, RZ, RZ, ~R4, P1 ;  /* 0x000000ffff047224 */ /* 0x000fe200008e0e04 */
[----:B------:R-:W-:Y:S01]  /*f370*/  ISETP.NE.U32.AND P1, PT, RZ, UR10, PT ;  /* 0x0000000aff007c0c */ /* 0x000fe2000bf25070 */
[----:B------:R-:W-:Y:S01]  /*f380*/  FMUL R8, R8, UR7 ;  /* 0x0000000708087c20 */ /* 0x000fe20008400000 */
[----:B------:R-:W-:Y:S01]  /*f390*/  ULDC UR7, c[0x0][0x618] ;  /* 0x0001860000077ab9 */ /* 0x000fe20000000800 */
[----:B------:R-:W-:Y:S01]  /*f3a0*/  IMAD R6, R4, UR8, RZ ;  /* 0x0000000804067c24 */ /* 0x000fe2000f8e02ff */
[----:B------:R-:W-:Y:S01]  /*f3b0*/  ISETP.NE.AND.EX P1, PT, RZ, UR11, PT, P1 ;  /* 0x0000000bff007c0c */ /* 0x000fe2000bf25310 */
[C---:B------:R-:W-:Y:S01]  /*f3c0*/  IMAD.WIDE.U32 R4, R7.reuse, UR8, R16 ;  /* 0x0000000807047c25 */ /* 0x040fe2000f8e0010 */
[----:B------:R-:W-:Y:S01]  /*f3d0*/  ULDC UR8, c[0x0][0x154] ;  /* 0x0000550000087ab9 */ /* 0x000fe20000000800 */
[----:B------:R-:W2:Y:S02]  /*f3e0*/  F2I.U32.TRUNC.NTZ R8, R8 ;  /* 0x0000000800087305 */ /* 0x000ea4000020f000 */
[----:B------:R-:W-:Y:S01]  /*f3f0*/  IMAD R7, R7, UR9, R6 ;  /* 0x0000000907077c24 */ /* 0x000fe2000f8e0206 */
[----:B------:R-:W-:Y:S01]  /*f400*/  ULDC UR9, c[0x0][0x608] ;  /* 0x0001820000097ab9 */ /* 0x000fe20000000800 */
[----:B------:R-:W3:Y:S02]  /*f410*/  LDC R6, c[0x0][0x144] ;  /* 0x00005100ff067b82 */ /* 0x000ee40000000800 */
[----:B------:R-:W-:-:S05]  /*f420*/  IMAD.IADD R5, R5, 0x1, R7 ;  /* 0x0000000105057824 */ /* 0x000fca00078e0207 */
[--C-:B------:R-:W-:Y:S02]  /*f430*/  SHF.R.U64 R14, R4, UR7, R5.reuse ;  /* 0x00000007040e7c19 */ /* 0x100fe40008001205 */
[----:B-1----:R-:W-:Y:S02]  /*f440*/  I2FP.F32.U32 R4, R11 ;  /* 0x0000000b00047245 */ /* 0x002fe40000201000 */
[----:B------:R-:W-:Y:S01]  /*f450*/  SHF.R.U32.HI R5, RZ, UR7, R5 ;  /* 0x00000007ff057c19 */ /* 0x000fe20008011605 */
[----:B------:R-:W-:Y:S01]  /*f460*/  ULDC UR7, c[0x0][0x658] ;  /* 0x0001960000077ab9 */ /* 0x000fe20000000800 */
[----:B--2---:R-:W-:Y:S02]  /*f470*/  IMAD.MOV R8, RZ, RZ, -R8 ;  /* 0x000000ffff087224 */ /* 0x004fe400078e0a08 */
[----:B------:R-:W-:Y:S01]  /*f480*/  FMUL R7, R4, UR8 ;  /* 0x0000000804077c20 */ /* 0x000fe20008400000 */
[--C-:B------:R-:W-:Y:S02]  /*f490*/  SHF.R.U64 R19, R14, UR9, R5.reuse ;  /* 0x000000090e137c19 */ /* 0x100fe40008001205 */
[----:B------:R-:W-:Y:S01]  /*f4a0*/  SHF.R.U32.HI R4, RZ, UR9, R5 ;  /* 0x00000009ff047c19 */ /* 0x000fe20008011605 */
[----:B------:R1:W2:Y:S03]  /*f4b0*/  F2I.U32.TRUNC.NTZ R20, R7 ;  /* 0x0000000700147305 */ /* 0x0002a6000020f000 */
[----:B------:R-:W-:-:S02]  /*f4c0*/  SHF.R.U64 R15, R19, UR7, R4 ;  /* 0x00000007130f7c19 */ /* 0x000fc40008001204 */
[----:B------:R-:W-:Y:S01]  /*f4d0*/  SHF.R.U32.HI R5, RZ, UR7, R4 ;  /* 0x00000007ff057c19 */ /* 0x000fe20008011604 */
[----:B---3--:R-:W-:Y:S02]  /*f4e0*/  IMAD R21, R6, R8, R13 ;  /* 0x0000000806157224 */ /* 0x008fe400078e020d */
[----:B------:R-:W-:Y:S01]  /*f4f0*/  IMAD.MOV.U32 R4, RZ, RZ, R15 ;  /* 0x000000ffff047224 */ /* 0x000fe200078e000f */
[----:B012---:R-:W-:Y:S06]  /*f500*/  @!P1 BRA `(.L_x_429) ;  /* 0x0000000000289947 */ /* 0x007fec0003800000 */
[----:B------:R-:W-:Y:S02]  /*f510*/  ULDC UR7, c[0x0][0x64c] ;  /* 0x0001930000077ab9 */ /* 0x000fe40000000800 */
[----:B------:R-:W-:-:S05]  /*f520*/  IADD3 R9, P1, R15, UR7, RZ ;  /* 0x000000070f097c10 */ /* 0x000fca000ff3e0ff */
[----:B------:R-:W-:-:S04]  /*f530*/  IMAD.X R13, RZ, RZ, R5, P1 ;  /* 0x000000ffff0d7224 */ /* 0x000fc800008e0605 */
[----:B------:R-:W-:-:S04]  /*f540*/  IMAD.WIDE.U32 R6, R13, UR10, RZ ;  /* 0x0000000a0d067c25 */ /* 0x000fc8000f8e00ff */
[----:B------:R-:W-:-:S04]  /*f550*/  IMAD.WIDE.U32 R6, P1, R9, UR11, R6 ;  /* 0x0000000b09067c25 */ /* 0x000fc8000f820006 */
[----:B------:R-:W-:Y:S01]  /*f560*/  IMAD.WIDE.U32 R8, R9, UR10, RZ ;  /* 0x0000000a09087c25 */ /* 0x000fe2000f8e00ff */
[----:B------:R-:W-:-:S03]  /*f570*/  MOV R4, R7 ;  /* 0x0000000700047202 */ /* 0x000fc60000000f00 */
[----:B------:R-:W-:Y:S01]  /*f580*/  IMAD.X R5, RZ, RZ, RZ, P1 ;  /* 0x000000ffff057224 */ /* 0x000fe200008e06ff */
[----:B------:R-:W-:-:S05]  /*f590*/  IADD3 RZ, P1, R9, R6, RZ ;  /* 0x0000000609ff7210 */ /* 0x000fca0007f3e0ff */
[----:B------:R-:W-:-:S08]  /*f5a0*/  IMAD.WIDE.U32.X R4, R13, UR11, R4, P1 ;  /* 0x0000000b0d047c25 */ /* 0x000fd000088e0404 */
.L_x_429:
[----:B------:R-:W-:Y:S01]  /*f5b0*/  ISETP.NE.AND P1, PT, R2, 0x1, PT ;  /* 0x000000010200780c */ /* 0x000fe20003f25270 */
[----:B------:R-:W-:Y:S01]  /*f5c0*/  ULDC UR7, c[0x0][0x648] ;  /* 0x0001920000077ab9 */ /* 0x000fe20000000800 */
[----:B------:R-:W-:Y:S01]  /*f5d0*/  IMAD.MOV R20, RZ, RZ, -R20 ;  /* 0x000000ffff147224 */ /* 0x000fe200078e0a14 */
[----:B------:R-:W-:Y:S01]  /*f5e0*/  SHF.R.U64 R5, R4, UR7, R5 ;  /* 0x0000000704057c19 */ /* 0x000fe20008001205 */
[----:B------:R-:W-:Y:S01]  /*f5f0*/  ULDC UR7, c[0x0][0x638] ;  /* 0x00018e0000077ab9 */ /* 0x000fe20000000800 */
[----:B------:R-:W-:Y:S01]  /*f600*/  LOP3.LUT R4, R19, UR6, RZ, 0xc0, !PT ;  /* 0x0000000613047c12 */ /* 0x000fe2000f8ec0ff */
[----:B------:R-:W-:Y:S01]  /*f610*/  ULDC UR8, c[0x0][0x610] ;  /* 0x0001840000087ab9 */ /* 0x000fe20000000800 */
[----:B------:R-:W-:Y:S01]  /*f620*/  LOP3.LUT R14, R14, UR4, RZ, 0xc0, !PT ;  /* 0x000000040e0e7c12 */ /* 0x000fe2000f8ec0ff */
[----:B------:R-:W-:Y:S02]  /*f630*/  IMAD.MOV R6, RZ, RZ, -R5 ;  /* 0x000000ffff067224 */ /* 0x000fe400078e0a05 */
[----:B------:R-:W-:-:S02]  /*f640*/  IMAD R4, R5, UR5, R4 ;  /* 0x0000000505047c24 */ /* 0x000fc4000f8e0204 */
[----:B------:R-:W-:Y:S01]  /*f650*/  IMAD R15, R6, UR7, R15 ;  /* 0x00000007060f7c24 */ /* 0x000fe2000f8e020f */
[----:B------:R-:W-:Y:S01]  /*f660*/  ULDC UR7, c[0x0][0x600] ;  /* 0x0001800000077ab9 */ /* 0x000fe20000000800 */
[----:B------:R-:W-:Y:S02]  /*f670*/  @P1 IMAD R21, R18, R20, R11 ;  /* 0x0000001412151224 */ /* 0x000fe400078e020b */
[----:B------:R-:W-:Y:S02]  /*f680*/  IMAD R15, R15, UR7, R14 ;  /* 0x000000070f0f7c24 */ /* 0x000fe4000f8e020e */
[----:B------:R-:W-:Y:S02]  /*f690*/  IMAD R6, R4, UR8, R21 ;  /* 0x0000000804067c24 */ /* 0x000fe4000f8e0215 */
[----:B------:R-:W-:-:S03]  /*f6a0*/  IMAD.MOV.U32 R4, RZ, RZ, 0x1 ;  /* 0x00000001ff047424 */ /* 0x000fc600078e00ff */
[----:B------:R-:W-:Y:S02]  /*f6b0*/  SEL R7, R15, R6, !P1 ;  /* 0x000000060f077207 */ /* 0x000fe40004800000 */
[----:B------:R-:W-:-:S07]  /*f6c0*/  SEL R6, R6, R15, !P1 ;  /* 0x0000000f06067207 */ /* 0x000fce0004800000 */
.L_x_427:
[----:B------:R-:W-:Y:S05]  /*f6d0*/  BSYNC B1 ;  /* 0x0000000000017941 */ /* 0x000fea0003800000 */
.L_x_426:
[----:B------:R-:W-:-:S13]  /*f6e0*/  LOP3.LUT P1, RZ, R4, 0xff, RZ, 0xc0, !PT ;  /* 0x000000ff04ff7812 */ /* 0x000fda000782c0ff */
[----:B------:R-:W-:Y:S05]  /*f6f0*/  @P1 BRA `(.L_x_430) ;  /* 0xfffffff4004c1947 */ /* 0x000fea000383ffff */
[----:B------:R-:W-:Y:S05]  /*f700*/  BSYNC B0 ;  /* 0x0000000000007941 */ /* 0x000fea0003800000 */
.L_x_418:
[----:B------:R-:W-:-:S03]  /*f710*/  UMOV UR7, 0xffffffff ;  /* 0xffffffff00077882 */ /* 0x000fc60000000000 */
[----:B------:R-:W-:Y:S05]  /*f720*/  BRA.DIV UR7, `(.L_x_431) ;  /* 0x00000006071c7947 */ /* 0x000fea000b800000 */
[----:B------:R-:W-:-:S13]  /*f730*/  ELECT P6, URZ, PT ;  /* 0x00000000003f782f */ /* 0x000fda00038c0000 */
.L_x_445:
[----:B------:R-:W-:Y:S04]  /*f740*/  BSSY B0, `(.L_x_432) ;  /* 0x000002c000007945 */ /* 0x000fe80003800000 */
[----:B------:R-:W-:Y:S05]  /*f750*/  @!P6 BRA `(.L_x_433) ;  /* 0x0000000000a8e947 */ /* 0x000fea0003800000 */
[----:B------:R-:W-:-:S04]  /*f760*/  ULOP3.LUT UR7, UR40, 0x2, URZ, 0xfc, !UPT ;  /* 0x0000000228077892 */ /* 0x000fc8000f8efc3f */
[----:B------:R-:W-:-:S06]  /*f770*/  UISETP.NE.AND UP0, UPT, UR7, 0x3, UPT ;  /* 0x000000030700788c */ /* 0x000fcc000bf05270 */
[----:B------:R-:W-:-:S13]  /*f780*/  PLOP3.LUT P0, PT, PT, PT, UP0, 0x80, 0x0 ;  /* 0x000000000000781c */ /* 0x000fda0003f0f008 */
[----:B------:R-:W-:Y:S05]  /*f790*/  @!P0 BRA `(.L_x_434) ;  /* 0x0000000000048947 */ /* 0x000fea0003800000 */
[----:B------:R-:W-:Y:S01]  /*f7a0*/  BPT.TRAP 0x1 ;  /* 0x000000040000795c */ /* 0x000fe20000300000 */
.L_x_434:
[----:B------:R-:W0:Y:S01]  /*f7b0*/  S2R R5, SR_CgaCtaId ;  /* 0x0000000000057919 */ /* 0x000e220000008800 */
[----:B------:R-:W-:Y:S02]  /*f7c0*/  MOV R2, 0x400 ;  /* 0x0000040000027802 */ /* 0x000fe40000000f00 */
[----:B------:R-:W-:Y:S02]  /*f7d0*/  SHF.L.U32 R4, R3, 0x1f, RZ ;  /* 0x0000001f03047819 */ /* 0x000fe400000006ff */
[----:B0-----:R-:W-:-:S05]  /*f7e0*/  LEA R5, R5, R2, 0x18 ;  /* 0x0000000205057211 */ /* 0x001fca00078ec0ff */
[----:B------:R-:W-:-:S04]  /*f7f0*/  VIADD R5, R5, 0x20 ;  /* 0x0000002005057836 */ /* 0x000fc80000000000 */
[C---:B------:R-:W-:Y:S02]  /*f800*/  IMAD R7, R0.reuse, 0x8, R5 ;  /* 0x0000000800077824 */ /* 0x040fe400078e0205 */
[----:B------:R-:W-:Y:S02]  /*f810*/  VIADD R0, R0, 0x1 ;  /* 0x0000000100007836 */ /* 0x000fe40000000000 */
[----:B------:R-:W0:Y:S03]  /*f820*/  SYNCS.PHASECHK.TRANS64.TRYWAIT P0, [R7+URZ], R4 ;  /* 0x00000004070075a7 */ /* 0x000e26000800017f */
[----:B------:R-:W-:-:S04]  /*f830*/  ISETP.NE.AND P1, PT, R0, 0x4, PT ;  /* 0x000000040000780c */ /* 0x000fc80003f25270 */
[----:B------:R-:W-:Y:S02]  /*f840*/  SEL R2, RZ, 0x1, P1 ;  /* 0x00000001ff027807 */ /* 0x000fe40000800000 */
[----:B------:R-:W-:Y:S02]  /*f850*/  SEL R0, R0, RZ, P1 ;  /* 0x000000ff00007207 */ /* 0x000fe40000800000 */
[----:B------:R-:W-:-:S03]  /*f860*/  LOP3.LUT R9, R3, R2, RZ, 0x3c, !PT ;  /* 0x0000000203097212 */ /* 0x000fc600078e3cff */
[----:B------:R-:W-:Y:S01]  /*f870*/  IMAD R6, R0, 0x8, R5 ;  /* 0x0000000800067824 */ /* 0x000fe200078e0205 */
[----:B------:R-:W-:Y:S01]  /*f880*/  SHF.L.U32 R3, R9, 0x1f, RZ ;  /* 0x0000001f09037819 */ /* 0x000fe200000006ff */
[----:B0-----:R-:W-:Y:S06]  /*f890*/  @!P0 BRA `(.L_x_435) ;  /* 0x0000000000e08947 */ /* 0x001fec0003800000 */
.L_x_446:
[----:B------:R-:W1:Y:S01]  /*f8a0*/  SYNCS.PHASECHK.TRANS64.TRYWAIT P0, [R6+URZ], R3 ;  /* 0x00000003060075a7 */ /* 0x000e62000800017f */
[----:B------:R-:W-:-:S04]  /*f8b0*/  IADD3 R0, R0, 0x1, RZ ;  /* 0x0000000100007810 */ /* 0x000fc80007ffe0ff */
[----:B------:R-:W-:-:S04]  /*f8c0*/  ISETP.NE.AND P1, PT, R0, 0x4, PT ;  /* 0x000000040000780c */ /* 0x000fc80003f25270 */
[----:B------:R-:W-:Y:S02]  /*f8d0*/  SEL R2, RZ, 0x1, P1 ;  /* 0x00000001ff027807 */ /* 0x000fe40000800000 */
[----:B------:R-:W-:Y:S02]  /*f8e0*/  SEL R0, R0, RZ, P1 ;  /* 0x000000ff00007207 */ /* 0x000fe40000800000 */
[----:B------:R-:W-:-:S03]  /*f8f0*/  LOP3.LUT R9, R9, R2, RZ, 0x3c, !PT ;  /* 0x0000000209097212 */ /* 0x000fc600078e3cff */
[----:B0-----:R-:W-:Y:S01]  /*f900*/  IMAD R7, R0, 0x8, R5 ;  /* 0x0000000800077824 */ /* 0x001fe200078e0205 */
[----:B------:R-:W-:Y:S01]  /*f910*/  SHF.L.U32 R4, R9, 0x1f, RZ ;  /* 0x0000001f09047819 */ /* 0x000fe200000006ff */
[----:B-1----:R-:W-:Y:S06]  /*f920*/  @!P0 BRA `(.L_x_436) ;  /* 0x0000000000d08947 */ /* 0x002fec0003800000 */
.L_x_447:
[----:B------:R-:W1:Y:S01]  /*f930*/  SYNCS.PHASECHK.TRANS64.TRYWAIT P0, [R7+URZ], R4 ;  /* 0x00000004070075a7 */ /* 0x000e62000800017f */
[----:B------:R-:W-:-:S05]  /*f940*/  VIADD R0, R0, 0x1 ;  /* 0x0000000100007836 */ /* 0x000fca0000000000 */
[----:B------:R-:W-:-:S04]  /*f950*/  ISETP.NE.AND P1, PT, R0, 0x4, PT ;  /* 0x000000040000780c */ /* 0x000fc80003f25270 */
[----:B------:R-:W-:Y:S02]  /*f960*/  SEL R2, RZ, 0x1, P1 ;  /* 0x00000001ff027807 */ /* 0x000fe40000800000 */
[----:B------:R-:W-:Y:S02]  /*f970*/  SEL R0, R0, RZ, P1 ;  /* 0x000000ff00007207 */ /* 0x000fe40000800000 */
[----:B------:R-:W-:Y:S01]  /*f980*/  LOP3.LUT R2, R9, R2, RZ, 0x3c, !PT ;  /* 0x0000000209027212 */ /* 0x000fe200078e3cff */
[----:B-1----:R-:W-:Y:S06]  /*f990*/  @!P0 BRA `(.L_x_437) ;  /* 0x0000000000c88947 */ /* 0x002fec0003800000 */
.L_x_448:
[----:B------:R-:W-:Y:S01]  /*f9a0*/  IMAD R5, R0, 0x8, R5 ;  /* 0x0000000800057824 */ /* 0x000fe200078e0205 */
[----:B------:R-:W-:-:S07]  /*f9b0*/  SHF.L.U32 R0, R2, 0x1f, RZ ;  /* 0x0000001f02007819 */ /* 0x000fce00000006ff */
.L_x_438:
[----:B--2---:R2:W3:Y:S02]  /*f9c0*/  SYNCS.PHASECHK.TRANS64.TRYWAIT P0, [R5+URZ], R0 ;  /* 0x00000000050075a7 */ /* 0x0044e4000800017f */
[----:B---3--:R-:W-:Y:S05]  /*f9d0*/  @!P0 NANOSLEEP.SYNCS 0x989680 ;  /* 0x009896800000895d */ /* 0x008fea0003900000 */
[----:B------:R-:W3:Y:S02]  /*f9e0*/  @!P0 SYNCS.PHASECHK.TRANS64 P0, [R5+URZ], R0 ;  /* 0x00000000050085a7 */ /* 0x000ee4000800007f */
[----:B---3--:R-:W-:Y:S05]  /*f9f0*/  @!P0 BRA `(.L_x_438) ;  /* 0xfffffffc00f08947 */ /* 0x008fea000383ffff */
.L_x_433:
[----:B------:R-:W-:Y:S05]  /*fa00*/  BSYNC B0 ;  /* 0x0000000000007941 */ /* 0x000fea0003800000 */
.L_x_432:
[----:B------:R-:W-:Y:S05]  /*fa10*/  EXIT ;  /* 0x000000000000794d */ /* 0x000fea0003800000 */
.L_x_17:
[----:B---3--:R3:W4:Y:S02]  /*fa20*/  SYNCS.PHASECHK.TRANS64.TRYWAIT P1, [R3+URZ], R0 ;  /* 0x00000000030075a7 */ /* 0x008724000802017f */
[----:B----4-:R-:W-:Y:S05]  /*fa30*/  @!P1 NANOSLEEP.SYNCS 0x989680 ;  /* 0x009896800000995d */ /* 0x010fea0003900000 */
[----:B------:R-:W4:Y:S02]  /*fa40*/  @!P1 SYNCS.PHASECHK.TRANS64 P1, [R3+URZ], R0 ;  /* 0x00000000030095a7 */ /* 0x000f24000802007f */
[----:B----4-:R-:W-:Y:S05]  /*fa50*/  @!P1 BRA `(.L_x_17) ;  /* 0xfffffffc00f09947 */ /* 0x010fea000383ffff */
[----:B------:R-:W-:Y:S05]  /*fa60*/  BRA `(.L_x_16) ;  /* 0xffffff1800007947 */ /* 0x000fea000383ffff */
.L_x_22:
[----:B-1----:R-:W-:-:S04]  /*fa70*/  IMAD.U32 R4, RZ, RZ, UR8 ;  /* 0x00000008ff047e24 */ /* 0x002fc8000f8e00ff */
[----:B------:R1:W2:Y:S03]  /*fa80*/  SYNCS.PHASECHK.TRANS64.TRYWAIT P1, [R4+URZ], R3 ;  /* 0x00000003040075a7 */ /* 0x0002a6000802017f */
[----:B--2---:R-:W-:Y:S05]  /*fa90*/  @!P1 NANOSLEEP.SYNCS 0x989680 ;  /* 0x009896800000995d */ /* 0x004fea0003900000 */
[----:B------:R-:W2:Y:S02]  /*faa0*/  @!P1 SYNCS.PHASECHK.TRANS64 P1, [R4+URZ], R3 ;  /* 0x00000003040095a7 */ /* 0x000ea4000802007f */
[----:B--2---:R-:W-:Y:S05]  /*fab0*/  @!P1 BRA `(.L_x_22) ;  /* 0xfffffffc00ec9947 */ /* 0x004fea000383ffff */
[----:B------:R-:W-:Y:S05]  /*fac0*/  BRA `(.L_x_21) ;  /* 0xffffff1c00307947 */ /* 0x000fea000383ffff */
.L_x_419:
[----:B------:R-:W-:Y:S01]  /*fad0*/  BSSY B1, `(.L_x_439) ;  /* 0x0000006000017945 */ /* 0x000fe20003800000 */
[----:B------:R-:W-:-:S07]  /*fae0*/  IMAD.MOV.U32 R15, RZ, RZ, -0x1 ;  /* 0xffffffffff0f7424 */ /* 0x000fce00078e00ff */
[----:B------:R-:W-:Y:S05]  /*faf0*/  WARPSYNC.COLLECTIVE R15, `(.L_x_440) ;  /* 0x000000000f0c7348 */ /* 0x000fea0003c00000 */
[----:B------:R-:W-:Y:S02]  /*fb00*/  ELECT P6, UR62, PT ;  /* 0x00000000003e782f */ /* 0x000fe400038c0000 */
[----:B------:R-:W-:Y:S01]  /*fb10*/  MOV R14, UR62 ;  /* 0x0000003e000e7c02 */ /* 0x000fe20008000f00 */
[----:B------:R-:W-:Y:S10]  /*fb20*/  ENDCOLLECTIVE ;  /* 0x000000000000791b */ /* 0x000ff40003800000 */
.L_x_440:
[----:B------:R-:W-:Y:S05]  /*fb30*/  BSYNC B1 ;  /* 0x0000000000017941 */ /* 0x000fea0003800000 */
.L_x_439:
[----:B------:R-:W-:Y:S05]  /*fb40*/  BRA `(.L_x_441) ;  /* 0xfffffff000447947 */ /* 0x000fea000383ffff */
.L_x_422:
[----:B-1----:R1:W2:Y:S02]  /*fb50*/  SYNCS.PHASECHK.TRANS64.TRYWAIT P1, [R11+URZ+0x20], R6 ;  /* 0x000020060b0075a7 */ /* 0x0022a4000802017f */
[----:B--2---:R-:W-:Y:S05]  /*fb60*/  @!P1 NANOSLEEP.SYNCS 0x989680 ;  /* 0x009896800000995d */ /* 0x004fea0003900000 */
[----:B------:R-:W2:Y:S02]  /*fb70*/  @!P1 SYNCS.PHASECHK.TRANS64 P1, [R11+URZ+0x20], R6 ;  /* 0x000020060b0095a7 */ /* 0x000ea4000802007f */
[----:B--2---:R-:W-:Y:S05]  /*fb80*/  @!P1 BRA `(.L_x_422) ;  /* 0xfffffffc00f09947 */ /* 0x004fea000383ffff */
[----:B------:R-:W-:Y:S05]  /*fb90*/  BRA `(.L_x_442) ;  /* 0xfffffff000787947 */ /* 0x000fea000383ffff */
.L_x_431:
[----:B------:R-:W-:Y:S01]  /*fba0*/  BSSY B0, `(.L_x_443) ;  /* 0x0000006000007945 */ /* 0x000fe20003800000 */
[----:B------:R-:W-:-:S07]  /*fbb0*/  IMAD.MOV.U32 R15, RZ, RZ, -0x1 ;  /* 0xffffffffff0f7424 */ /* 0x000fce00078e00ff */
[----:B------:R-:W-:Y:S05]  /*fbc0*/  WARPSYNC.COLLECTIVE R15, `(.L_x_444) ;  /* 0x000000000f0c7348 */ /* 0x000fea0003c00000 */
[----:B------:R-:W-:Y:S02]  /*fbd0*/  ELECT P6, UR62, PT ;  /* 0x00000000003e782f */ /* 0x000fe400038c0000 */
[----:B------:R-:W-:Y:S01]  /*fbe0*/  MOV R14, UR62 ;  /* 0x0000003e000e7c02 */ /* 0x000fe20008000f00 */
[----:B------:R-:W-:Y:S10]  /*fbf0*/  ENDCOLLECTIVE ;  /* 0x000000000000791b */ /* 0x000ff40003800000 */
.L_x_444:
[----:B------:R-:W-:Y:S05]  /*fc00*/  BSYNC B0 ;  /* 0x0000000000007941 */ /* 0x000fea0003800000 */
.L_x_443:
[----:B------:R-:W-:Y:S05]  /*fc10*/  BRA `(.L_x_445) ;  /* 0xfffffff800c87947 */ /* 0x000fea000383ffff */
.L_x_435:
[----:B0-----:R0:W1:Y:S02]  /*fc20*/  SYNCS.PHASECHK.TRANS64.TRYWAIT P0, [R7+URZ], R4 ;  /* 0x00000004070075a7 */ /* 0x001064000800017f */
[----:B-1----:R-:W-:Y:S05]  /*fc30*/  @!P0 NANOSLEEP.SYNCS 0x989680 ;  /* 0x009896800000895d */ /* 0x002fea0003900000 */
[----:B------:R-:W1:Y:S02]  /*fc40*/  @!P0 SYNCS.PHASECHK.TRANS64 P0, [R7+URZ], R4 ;  /* 0x00000004070085a7 */ /* 0x000e64000800007f */
[----:B-1----:R-:W-:Y:S05]  /*fc50*/  @!P0 BRA `(.L_x_435) ;  /* 0xfffffffc00f08947 */ /* 0x002fea000383ffff */
[----:B------:R-:W-:Y:S05]  /*fc60*/  BRA `(.L_x_446) ;  /* 0xfffffffc000c7947 */ /* 0x000fea000383ffff */
.L_x_436:
[----:B0-----:R0:W1:Y:S02]  /*fc70*/  SYNCS.PHASECHK.TRANS64.TRYWAIT P0, [R6+URZ], R3 ;  /* 0x00000003060075a7 */ /* 0x001064000800017f */
[----:B-1----:R-:W-:Y:S05]  /*fc80*/  @!P0 NANOSLEEP.SYNCS 0x989680 ;  /* 0x009896800000895d */ /* 0x002fea0003900000 */
[----:B------:R-:W1:Y:S02]  /*fc90*/  @!P0 SYNCS.PHASECHK.TRANS64 P0, [R6+URZ], R3 ;  /* 0x00000003060085a7 */ /* 0x000e64000800007f */
[----:B-1----:R-:W-:Y:S05]  /*fca0*/  @!P0 BRA `(.L_x_436) ;  /* 0xfffffffc00f08947 */ /* 0x002fea000383ffff */
[----:B------:R-:W-:Y:S05]  /*fcb0*/  BRA `(.L_x_447) ;  /* 0xfffffffc001c7947 */ /* 0x000fea000383ffff */
.L_x_437:
[----:B-1----:R1:W2:Y:S02]  /*fcc0*/  SYNCS.PHASECHK.TRANS64.TRYWAIT P0, [R7+URZ], R4 ;  /* 0x00000004070075a7 */ /* 0x0022a4000800017f */
[----:B--2---:R-:W-:Y:S05]  /*fcd0*/  @!P0 NANOSLEEP.SYNCS 0x989680 ;  /* 0x009896800000895d */ /* 0x004fea0003900000 */
[----:B------:R-:W2:Y:S02]  /*fce0*/  @!P0 SYNCS.PHASECHK.TRANS64 P0, [R7+URZ], R4 ;  /* 0x00000004070085a7 */ /* 0x000ea4000800007f */
[----:B--2---:R-:W-:Y:S05]  /*fcf0*/  @!P0 BRA `(.L_x_437) ;  /* 0xfffffffc00f08947 */ /* 0x004fea000383ffff */
[----:B------:R-:W-:Y:S05]  /*fd00*/  BRA `(.L_x_448) ;  /* 0xfffffffc00247947 */ /* 0x000fea000383ffff */
.L_x_449:
[----:B------:R-:W-:-:S00]  /*fd10*/  BRA `(.L_x_449) ;  /* 0xfffffffc00fc7947 */ /* 0x000fc0000383ffff */
[----:B------:R-:W-:-:S00]  /*fd20*/  NOP ;  /* 0x0000000000007918 */ /* 0x000fc00000000000 */
        /* <DEDUP_REMOVED lines=13> */
.L_x_450:


//--------------------- .nv.global.init           --------------------------
	.section	.nv.global.init,"aw",@progbits
.nv.global.init:
	.type		$str$22,@object
	.size		$str$22,($str$23 - $str$22)
$str$22:
        /*0000*/ 	.byte	0x6b, 0x5f, 0x74, 0x69, 0x6c, 0x65, 0x5f, 0x63, 0x6f, 0x75, 0x6e, 0x74, 0x20, 0x3e, 0x3d, 0x20
        /*0010*/ 	.byte	0x31, 0x00
	.type		$str$23,@object
	.size		$str$23,(__unnamed_1 - $str$23)
$str$23:
        /*0012*/ 	.byte	0x2f, 0x74, 0x6d, 0x70, 0x2f, 0x63, 0x75, 0x74, 0x6c, 0x61, 0x73, 0x73, 0x5f, 0x73, 0x77, 0x65
        /*0022*/ 	.byte	0x65, 0x70, 0x5f, 0x73, 0x72, 0x63, 0x2f, 0x69, 0x6e, 0x63, 0x6c, 0x75, 0x64, 0x65, 0x2f, 0x63
        /*0032*/ 	.byte	0x75, 0x74, 0x6c, 0x61, 0x73, 0x73, 0x2f, 0x67, 0x65, 0x6d, 0x6d, 0x2f, 0x63, 0x6f, 0x6c, 0x6c
        /*0042*/ 	.byte	0x65, 0x63, 0x74, 0x69, 0x76, 0x65, 0x2f, 0x73, 0x6d, 0x39, 0x30, 0x5f, 0x6d, 0x6d, 0x61, 0x5f
        /*0052*/ 	.byte	0x74, 0x6d, 0x61, 0x5f, 0x67, 0x6d, 0x6d, 0x61, 0x5f, 0x73, 0x73, 0x5f, 0x77, 0x61, 0x72, 0x70
        /*0062*/ 	.byte	0x73, 0x70, 0x65, 0x63, 0x69, 0x61, 0x6c, 0x69, 0x7a, 0x65, 0x64, 0x2e, 0x68, 0x70, 0x70, 0x00
	.type		__unnamed_1,@object
	.size		__unnamed_1,(.L_0 - __unnamed_1)
__unnamed_1:
        /*0072*/ 	.byte	0x76, 0x6f, 0x69, 0x64, 0x20, 0x63, 0x75, 0x74, 0x6c, 0x61, 0x73, 0x73, 0x3a, 0x3a, 0x67, 0x65
        /* <DEDUP_REMOVED lines=180> */
        /*0bc2*/ 	.byte	0x6e, 0x74, 0x69, 0x74, 0x79, 0x5d, 0x00
.L_0:


//--------------------- .nv.shared._ZN7cutlass13device_kernelINS_4gemm6kernel13GemmUniversalIN4cute5tupleIJiiiiEEENS1_10collective13CollectiveMmaINS1_34MainloopSm90TmaGmmaWarpSpecializedILi4ENS5_IJNS4_1CILi1EEESB_SB_EEENS1_35KernelTmaWarpSpecializedCooperativeEEENS5_IJNSA_ILi192EEESF_NSA_ILi64EEEEEENS_10bfloat16_tENS5_IJlSB_lEEESI_SJ_NS4_8TiledMMAINS4_8MMA_AtomIJNS4_4SM904GMMA28MMA_64x192x16_F32BF16BF16_SSILNSN_5MajorE0ELSP_0ELNSN_7ScaleInE1ELSQ_1EEEEEENS4_6LayoutINS5_IJNSA_ILi2EEESB_SB_EEENS5_IJSB_NSA_ILi0EEESW_EEEEENS5_IJNS4_10UnderscoreESZ_SZ_EEEEENS4_13SM90_TMA_LOADENS4_14ComposedLayoutINS4_7SwizzleILi3ELi4ELi3EEENS4_18smem_ptr_flag_bitsILi16EEENST_INS5_IJNSA_ILi8EEESG_EEENS5_IJSG_SB_EEEEEEEvNS4_8identityES12_S1C_vS1D_EENS_8epilogue10collective6detail29Sm90TmaWarpSpecializedAdapterINS1G_15DefaultEpilogueISI_SJ_SJ_NS1F_6thread17LinearCombinationISI_Li1EffLNS1K_9ScaleType4KindE0ELNS_15FloatRoundStyleE2ESI_EENS1_15EpilogueDefaultEEEEEvvEEEEvNT_6ParamsE --------------------------
	.section	.nv.shared._ZN7cutlass13device_kernelINS_4gemm6kernel13GemmUniversalIN4cute5tupleIJiiiiEEENS1_10collective13CollectiveMmaINS1_34MainloopSm90TmaGmmaWarpSpecializedILi4ENS5_IJNS4_1CILi1EEESB_SB_EEENS1_35KernelTmaWarpSpecializedCooperativeEEENS5_IJNSA_ILi192EEESF_NSA_ILi64EEEEEENS_10bfloat16_tENS5_IJlSB_lEEESI_SJ_NS4_8TiledMMAINS4_8MMA_AtomIJNS4_4SM904GMMA28MMA_64x192x16_F32BF16BF16_SSILNSN_5MajorE0ELSP_0ELNSN_7ScaleInE1ELSQ_1EEEEEENS4_6LayoutINS5_IJNSA_ILi2EEESB_SB_EEENS5_IJSB_NSA_ILi0EEESW_EEEEENS5_IJNS4_10UnderscoreESZ_SZ_EEEEENS4_13SM90_TMA_LOADENS4_14ComposedLayoutINS4_7SwizzleILi3ELi4ELi3EEENS4_18smem_ptr_flag_bitsILi16EEENST_INS5_IJNSA_ILi8EEESG_EEENS5_IJSG_SB_EEEEEEEvNS4_8identityES12_S1C_vS1D_EENS_8epilogue10collective6detail29Sm90TmaWarpSpecializedAdapterINS1G_15DefaultEpilogueISI_SJ_SJ_NS1F_6thread17LinearCombinationISI_Li1EffLNS1K_9ScaleType4KindE0ELNS_15FloatRoundStyleE2ESI_EENS1_15EpilogueDefaultEEEEEvvEEEEvNT_6ParamsE,"aw",@nobits
	.sectionflags	@""
	.align	16
	.zero		1024


//--------------------- .nv.shared.reserved.0     --------------------------
	.section	.nv.shared.reserved.0,"aw",@nobits
	.weak		__nv_reservedSMEM_offset_0_alias
	.size		__nv_reservedSMEM_offset_0_alias, 0, 0
	.other		__nv_reservedSMEM_offset_0_alias,@"STO_CUDA_RESERVED_SHARED STV_DEFAULT"
__nv_reservedSMEM_offset_0_alias:
	.zero		0


//--------------------- .nv.global                --------------------------
	.section	.nv.global,"aw",@nobits
.nv.global:
	.type		_ZN40_INTERNAL_bf7a1980_4_k_cu_c08c8db3_146314cute1_E,@object
	.size		_ZN40_INTERNAL_bf7a1980_4_k_cu_c08c8db3_146314cute1_E,(_ZN40_INTERNAL_bf7a1980_4_k_cu_c08c8db3_146314cuda3std3__45__cpo6cbeginE - _ZN40_INTERNAL_bf7a1980_4_k_cu_c08c8db3_146314cute1_E)
_ZN40_INTERNAL_bf7a1980_4_k_cu_c08c8db3_146314cute1_E:
	.zero		1
	.type		_ZN40_INTERNAL_bf7a1980_4_k_cu_c08c8db3_146314cuda3std3__45__cpo6cbeginE,@object
	.size		_ZN40_INTERNAL_bf7a1980_4_k_cu_c08c8db3_146314cuda3std3__45__cpo6cbeginE,(_ZN40_INTERNAL_bf7a1980_4_k_cu_c08c8db3_146314cuda3std3__48in_placeE - _ZN40_INTERNAL_bf7a1980_4_k_cu_c08c8db3_146314cuda3std3__45__cpo6cbeginE)
_ZN40_INTERNAL_bf7a1980_4_k_cu_c08c8db3_146314cuda3std3__45__cpo6cbeginE:
	.zero		1
	.type		_ZN40_INTERNAL_bf7a1980_4_k_cu_c08c8db3_146314cuda3std3__48in_placeE,@object
	.size		_ZN40_INTERNAL_bf7a1980_4_k_cu_c08c8db3_146314cuda3std3__48in_placeE,(_ZN40_INTERNAL_bf7a1980_4_k_cu_c08c8db3_146314cuda3std6ranges3__45__cpo9iter_moveE - _ZN40_INTERNAL_bf7a1980_4_k_cu_c08c8db3_146314cuda3std3__48in_placeE)
_ZN40_INTERNAL_bf7a1980_4_k_cu_c08c8db3_146314cuda3std3__48in_placeE:
	.zero		1
	.type		_ZN40_INTERNAL_bf7a1980_4_k_cu_c08c8db3_146314cuda3std6ranges3__45__cpo9iter_moveE,@object
	.size		_ZN40_INTERNAL_bf7a1980_4_k_cu_c08c8db3_146314cuda3std6ranges3__45__cpo9iter_moveE,(_ZN40_INTERNAL_bf7a1980_4_k_cu_c08c8db3_146314cuda3std3__45__cpo5beginE - _ZN40_INTERNAL_bf7a1980_4_k_cu_c08c8db3_146314cuda3std6ranges3__45__cpo9iter_moveE)
_ZN40_INTERNAL_bf7a1980_4_k_cu_c08c8db3_146314cuda3std6ranges3__45__cpo9iter_moveE:
	.zero		1
	.type		_ZN40_INTERNAL_bf7a1980_4_k_cu_c08c8db3_146314cuda3std3__45__cpo5beginE,@object
	.size		_ZN40_INTERNAL_bf7a1980_4_k_cu_c08c8db3_146314cuda3std3__45__cpo5beginE,(_ZN40_INTERNAL_bf7a1980_4_k_cu_c08c8db3_146314cuda3std3__442_GLOBAL__N__bf7a1980_4_k_cu_c08c8db3_146316ignoreE - _ZN40_INTERNAL_bf7a1980_4_k_cu_c08c8db3_146314cuda3std3__45__cpo5beginE)
_ZN40_INTERNAL_bf7a1980_4_k_cu_c08c8db3_146314cuda3std3__45__cpo5beginE:
	.zero		1
	.type		_ZN40_INTERNAL_bf7a1980_4_k_cu_c08c8db3_146314cuda3std3__442_GLOBAL__N__bf7a1980_4_k_cu_c08c8db3_146316ignoreE,@object
	.size		_ZN40_INTERNAL_bf7a1980_4_k_cu_c08c8db3_146314cuda3std3__442_GLOBAL__N__bf7a1980_4_k_cu_c08c8db3_146316ignoreE,(_ZN40_INTERNAL_bf7a1980_4_k_cu_c08c8db3_146314cute7productE - _ZN40_INTERNAL_bf7a1980_4_k_cu_c08c8db3_146314cuda3std3__442_GLOBAL__N__bf7a1980_4_k_cu_c08c8db3_146316ignoreE)
_ZN40_INTERNAL_bf7a1980_4_k_cu_c08c8db3_146314cuda3std3__442_GLOBAL__N__bf7a1980_4_k_cu_c08c8db3_146316ignoreE:
	.zero		1
	.type		_ZN40_INTERNAL_bf7a1980_4_k_cu_c08c8db3_146314cute7productE,@object
	.size		_ZN40_INTERNAL_bf7a1980_4_k_cu_c08c8db3_146314cute7productE,(_ZN40_INTERNAL_bf7a1980_4_k_cu_c08c8db3_146314cuda3std3__45__cpo3endE - _ZN40_INTERNAL_bf7a1980_4_k_cu_c08c8db3_146314cute7productE)
_ZN40_INTERNAL_bf7a1980_4_k_cu_c08c8db3_146314cute7productE:
	.zero		1
	.type		_ZN40_INTERNAL_bf7a1980_4_k_cu_c08c8db3_146314cuda3std3__45__cpo3endE,@object
	.size		_ZN40_INTERNAL_bf7a1980_4_k_cu_c08c8db3_146314cuda3std3__45__cpo3endE,(_ZN40_INTERNAL_bf7a1980_4_k_cu_c08c8db3_146314cuda3std3__419piecewise_constructE - _ZN40_INTERNAL_bf7a1980_4_k_cu_c08c8db3_146314cuda3std3__45__cpo3endE)
_ZN40_INTERNAL_bf7a1980_4_k_cu_c08c8db3_146314cuda3std3__45__cpo3endE:
	.zero		1
	.type		_ZN40_INTERNAL_bf7a1980_4_k_cu_c08c8db3_146314cuda3std3__419piecewise_constructE,@object
	.size		_ZN40_INTERNAL_bf7a1980_4_k_cu_c08c8db3_146314cuda3std3__419piecewise_constructE,(_ZN40_INTERNAL_bf7a1980_4_k_cu_c08c8db3_146314cuda3std3__45__cpo4cendE - _ZN40_INTERNAL_bf7a1980_4_k_cu_c08c8db3_146314cuda3std3__419piecewise_constructE)
_ZN40_INTERNAL_bf7a1980_4_k_cu_c08c8db3_146314cuda3std3__419piecewise_constructE:
	.zero		1
	.type		_ZN40_INTERNAL_bf7a1980_4_k_cu_c08c8db3_146314cuda3std3__45__cpo4cendE,@object
	.size		_ZN40_INTERNAL_bf7a1980_4_k_cu_c08c8db3_146314cuda3std3__45__cpo4cendE,(_ZN40_INTERNAL_bf7a1980_4_k_cu_c08c8db3_146314cuda3std6ranges3__45__cpo4swapE - _ZN40_INTERNAL_bf7a1980_4_k_cu_c08c8db3_146314cuda3std3__45__cpo4cendE)
_ZN40_INTERNAL_bf7a1980_4_k_cu_c08c8db3_146314cuda3std3__45__cpo4cendE:
	.zero		1
	.type		_ZN40_INTERNAL_bf7a1980_4_k_cu_c08c8db3_146314cuda3std6ranges3__45__cpo4swapE,@object
	.size		_ZN40_INTERNAL_bf7a1980_4_k_cu_c08c8db3_146314cuda3std6ranges3__45__cpo4swapE,(.L_8 - _ZN40_INTERNAL_bf7a1980_4_k_cu_c08c8db3_146314cuda3std6ranges3__45__cpo4swapE)
_ZN40_INTERNAL_bf7a1980_4_k_cu_c08c8db3_146314cuda3std6ranges3__45__cpo4swapE:
	.zero		1
.L_8:


//--------------------- .nv.constant0._ZN7cutlass13device_kernelINS_4gemm6kernel13GemmUniversalIN4cute5tupleIJiiiiEEENS1_10collective13CollectiveMmaINS1_34MainloopSm90TmaGmmaWarpSpecializedILi4ENS5_IJNS4_1CILi1EEESB_SB_EEENS1_35KernelTmaWarpSpecializedCooperativeEEENS5_IJNSA_ILi192EEESF_NSA_ILi64EEEEEENS_10bfloat16_tENS5_IJlSB_lEEESI_SJ_NS4_8TiledMMAINS4_8MMA_AtomIJNS4_4SM904GMMA28MMA_64x192x16_F32BF16BF16_SSILNSN_5MajorE0ELSP_0ELNSN_7ScaleInE1ELSQ_1EEEEEENS4_6LayoutINS5_IJNSA_ILi2EEESB_SB_EEENS5_IJSB_NSA_ILi0EEESW_EEEEENS5_IJNS4_10UnderscoreESZ_SZ_EEEEENS4_13SM90_TMA_LOADENS4_14ComposedLayoutINS4_7SwizzleILi3ELi4ELi3EEENS4_18smem_ptr_flag_bitsILi16EEENST_INS5_IJNSA_ILi8EEESG_EEENS5_IJSG_SB_EEEEEEEvNS4_8identityES12_S1C_vS1D_EENS_8epilogue10collective6detail29Sm90TmaWarpSpecializedAdapterINS1G_15DefaultEpilogueISI_SJ_SJ_NS1F_6thread17LinearCombinationISI_Li1EffLNS1K_9ScaleType4KindE0ELNS_15FloatRoundStyleE2ESI_EENS1_15EpilogueDefaultEEEEEvvEEEEvNT_6ParamsE --------------------------
	.section	.nv.constant0._ZN7cutlass13device_kernelINS_4gemm6kernel13GemmUniversalIN4cute5tupleIJiiiiEEENS1_10collective13CollectiveMmaINS1_34MainloopSm90TmaGmmaWarpSpecializedILi4ENS5_IJNS4_1CILi1EEESB_SB_EEENS1_35KernelTmaWarpSpecializedCooperativeEEENS5_IJNSA_ILi192EEESF_NSA_ILi64EEEEEENS_10bfloat16_tENS5_IJlSB_lEEESI_SJ_NS4_8TiledMMAINS4_8MMA_AtomIJNS4_4SM904GMMA28MMA_64x192x16_F32BF16BF16_SSILNSN_5MajorE0ELSP_0ELNSN_7ScaleInE1ELSQ_1EEEEEENS4_6LayoutINS5_IJNSA_ILi2EEESB_SB_EEENS5_IJSB_NSA_ILi0EEESW_EEEEENS5_IJNS4_10UnderscoreESZ_SZ_EEEEENS4_13SM90_TMA_LOADENS4_14ComposedLayoutINS4_7SwizzleILi3ELi4ELi3EEENS4_18smem_ptr_flag_bitsILi16EEENST_INS5_IJNSA_ILi8EEESG_EEENS5_IJSG_SB_EEEEEEEvNS4_8identityES12_S1C_vS1D_EENS_8epilogue10collective6detail29Sm90TmaWarpSpecializedAdapterINS1G_15DefaultEpilogueISI_SJ_SJ_NS1F_6thread17LinearCombinationISI_Li1EffLNS1K_9ScaleType4KindE0ELNS_15FloatRoundStyleE2ESI_EENS1_15EpilogueDefaultEEEEEvvEEEEvNT_6ParamsE,"a",@progbits
	.sectionflags	@""
	.align	4
.nv.constant0._ZN7cutlass13device_kernelINS_4gemm6kernel13GemmUniversalIN4cute5tupleIJiiiiEEENS1_10collective13CollectiveMmaINS1_34MainloopSm90TmaGmmaWarpSpecializedILi4ENS5_IJNS4_1CILi1EEESB_SB_EEENS1_35KernelTmaWarpSpecializedCooperativeEEENS5_IJNSA_ILi192EEESF_NSA_ILi64EEEEEENS_10bfloat16_tENS5_IJlSB_lEEESI_SJ_NS4_8TiledMMAINS4_8MMA_AtomIJNS4_4SM904GMMA28MMA_64x192x16_F32BF16BF16_SSILNSN_5MajorE0ELSP_0ELNSN_7ScaleInE1ELSQ_1EEEEEENS4_6LayoutINS5_IJNSA_ILi2EEESB_SB_EEENS5_IJSB_NSA_ILi0EEESW_EEEEENS5_IJNS4_10UnderscoreESZ_SZ_EEEEENS4_13SM90_TMA_LOADENS4_14ComposedLayoutINS4_7SwizzleILi3ELi4ELi3EEENS4_18smem_ptr_flag_bitsILi16EEENST_INS5_IJNSA_ILi8EEESG_EEENS5_IJSG_SB_EEEEEEEvNS4_8identityES12_S1C_vS1D_EENS_8epilogue10collective6detail29Sm90TmaWarpSpecializedAdapterINS1G_15DefaultEpilogueISI_SJ_SJ_NS1F_6thread17LinearCombinationISI_Li1EffLNS1K_9ScaleType4KindE0ELNS_15FloatRoundStyleE2ESI_EENS1_15EpilogueDefaultEEEEEvvEEEEvNT_6ParamsE:
	.zero		1664


//--------------------- SYMBOLS --------------------------

	.type		.nv.reservedSmem.offset0,@object
	.size		.nv.reservedSmem.offset0,0x4
	.type		__assertfail,@function
